	.target	sm_100a

	.elftype	@"ET_EXEC"


//--------------------- .note.nv.tkinfo           --------------------------
	.section	.note.nv.tkinfo,"",@"SHT_NOTE"
	.sectionflags	@"SHF_NOTE_NV_TKINFO"
	.tkinfo
        /*0018*/ 	.word	0x00000002
        /*0030*/ 	.string	""
        /*0030*/ 	.string	"ptxas"
        /*0030*/ 	.string	"Cuda compilation tools, release 13.0, V13.0.88"
        /*0030*/ 	.string	"Build cuda_13.0.r13.0/compiler.36424714_0"
        /*0030*/ 	.string	"-arch sm_100a -m 64 "



//--------------------- .note.nv.cuinfo           --------------------------
	.section	.note.nv.cuinfo,"",@"SHT_NOTE"
	.sectionflags	@"SHF_NOTE_NV_CUINFO"
        /*0018*/ 	.short	0x0002
        /*001a*/ 	.short	0x0064
        /*001c*/ 	.short	0x0082
	.zero		2


//--------------------- .nv.info                  --------------------------
	.section	.nv.info,"",@"SHT_CUDA_INFO"
	.align	4


	//----- nvinfo : EIATTR_REGCOUNT
	.align		4
        /*0000*/ 	.byte	0x04, 0x2f
        /*0002*/ 	.short	(.L_12 - .L_11)
	.align		4
.L_11:
        /*0004*/ 	.word	index@(_ZN7cutlass13device_kernelIN5flash11enable_sm90INS1_16FlashAttnFwdSm90INS1_25CollectiveMainloopFwdSm90ILi2EN4cute5tupleIJNS5_1CILi1EEES8_S8_EEENS6_IJNS7_ILi128EEENS7_ILi96EEENS7_ILi64EEEEEELi256ENS_6half_tEfNS_4arch4Sm90ELb1ELb0ELb1ELb1ELb1ELb1ELb1ELb1ELb0ELb1ELb1ELb0EEENS1_21CollectiveEpilogueFwdINS6_IJSA_NS7_ILi256EEESB_EEES9_SE_SG_Li256ELb1ELb1ELb1ELb0EEENS1_36VarlenDynamicPersistentTileSchedulerILi128ELi96ELi256ELi128ELb1ELb1ELb1ELb1ELb1ELb1EEEEEEEEEvNT_6ParamsE)
        /*0008*/ 	.word	0x00000004


	//----- nvinfo : EIATTR_FRAME_SIZE
	.align		4
.L_12:
        /*000c*/ 	.byte	0x04, 0x11
        /*000e*/ 	.short	(.L_14 - .L_13)
	.align		4
.L_13:
        /*0010*/ 	.word	index@(_ZN7cutlass13device_kernelIN5flash11enable_sm90INS1_16FlashAttnFwdSm90INS1_25CollectiveMainloopFwdSm90ILi2EN4cute5tupleIJNS5_1CILi1EEES8_S8_EEENS6_IJNS7_ILi128EEENS7_ILi96EEENS7_ILi64EEEEEELi256ENS_6half_tEfNS_4arch4Sm90ELb1ELb0ELb1ELb1ELb1ELb1ELb1ELb1ELb0ELb1ELb1ELb0EEENS1_21CollectiveEpilogueFwdINS6_IJSA_NS7_ILi256EEESB_EEES9_SE_SG_Li256ELb1ELb1ELb1ELb0EEENS1_36VarlenDynamicPersistentTileSchedulerILi128ELi96ELi256ELi128ELb1ELb1ELb1ELb1ELb1ELb1EEEEEEEEEvNT_6ParamsE)
        /*0014*/ 	.word	0x00000000


	//----- nvinfo : EIATTR_REGCOUNT
	.align		4
.L_14:
        /*0018*/ 	.byte	0x04, 0x2f
        /*001a*/ 	.short	(.L_16 - .L_15)
	.align		4
.L_15:
        /*001c*/ 	.word	index@(_ZN7cutlass13device_kernelIN5flash11enable_sm90INS1_16FlashAttnFwdSm90INS1_25CollectiveMainloopFwdSm90ILi2EN4cute5tupleIJNS5_1CILi1EEES8_S8_EEENS6_IJNS7_ILi128EEENS7_ILi96EEENS7_ILi64EEEEEELi256ENS_6half_tEfNS_4arch4Sm90ELb1ELb0ELb1ELb1ELb1ELb0ELb1ELb1ELb0ELb1ELb1ELb0EEENS1_21CollectiveEpilogueFwdINS6_IJSA_NS7_ILi256EEESB_EEES9_SE_SG_Li256ELb1ELb1ELb1ELb0EEENS1_36VarlenDynamicPersistentTileSchedulerILi128ELi96ELi256ELi128ELb1ELb1ELb1ELb1ELb1ELb1EEEEEEEEEvNT_6ParamsE)
        /*0020*/ 	.word	0x00000004


	//----- nvinfo : EIATTR_FRAME_SIZE
	.align		4
.L_16:
        /*0024*/ 	.byte	0x04, 0x11
        /*0026*/ 	.short	(.L_18 - .L_17)
	.align		4
.L_17:
        /*0028*/ 	.word	index@(_ZN7cutlass13device_kernelIN5flash11enable_sm90INS1_16FlashAttnFwdSm90INS1_25CollectiveMainloopFwdSm90ILi2EN4cute5tupleIJNS5_1CILi1EEES8_S8_EEENS6_IJNS7_ILi128EEENS7_ILi96EEENS7_ILi64EEEEEELi256ENS_6half_tEfNS_4arch4Sm90ELb1ELb0ELb1ELb1ELb1ELb0ELb1ELb1ELb0ELb1ELb1ELb0EEENS1_21CollectiveEpilogueFwdINS6_IJSA_NS7_ILi256EEESB_EEES9_SE_SG_Li256ELb1ELb1ELb1ELb0EEENS1_36VarlenDynamicPersistentTileSchedulerILi128ELi96ELi256ELi128ELb1ELb1ELb1ELb1ELb1ELb1EEEEEEEEEvNT_6ParamsE)
        /*002c*/ 	.word	0x00000000


	//----- nvinfo : EIATTR_REGCOUNT
	.align		4
.L_18:
        /*0030*/ 	.byte	0x04, 0x2f
        /*0032*/ 	.short	(.L_20 - .L_19)
	.align		4
.L_19:
        /*0034*/ 	.word	index@(_ZN7cutlass13device_kernelIN5flash11enable_sm90INS1_16FlashAttnFwdSm90INS1_25CollectiveMainloopFwdSm90ILi2EN4cute5tupleIJNS5_1CILi1EEES8_S8_EEENS6_IJNS7_ILi128EEENS7_ILi96EEENS7_ILi64EEEEEELi256ENS_6half_tEfNS_4arch4Sm90ELb1ELb0ELb1ELb1ELb1ELb1ELb0ELb1ELb0ELb1ELb1ELb0EEENS1_21CollectiveEpilogueFwdINS6_IJSA_NS7_ILi256EEESB_EEES9_SE_SG_Li256ELb1ELb1ELb1ELb0EEENS1_36VarlenDynamicPersistentTileSchedulerILi128ELi96ELi256ELi128ELb1ELb1ELb1ELb1ELb1ELb1EEEEEEEEEvNT_6ParamsE)
        /*0038*/ 	.word	0x00000004


	//----- nvinfo : EIATTR_FRAME_SIZE
	.align		4
.L_20:
        /*003c*/ 	.byte	0x04, 0x11
        /*003e*/ 	.short	(.L_22 - .L_21)
	.align		4
.L_21:
        /*0040*/ 	.word	index@(_ZN7cutlass13device_kernelIN5flash11enable_sm90INS1_16FlashAttnFwdSm90INS1_25CollectiveMainloopFwdSm90ILi2EN4cute5tupleIJNS5_1CILi1EEES8_S8_EEENS6_IJNS7_ILi128EEENS7_ILi96EEENS7_ILi64EEEEEELi256ENS_6half_tEfNS_4arch4Sm90ELb1ELb0ELb1ELb1ELb1ELb1ELb0ELb1ELb0ELb1ELb1ELb0EEENS1_21CollectiveEpilogueFwdINS6_IJSA_NS7_ILi256EEESB_EEES9_SE_SG_Li256ELb1ELb1ELb1ELb0EEENS1_36VarlenDynamicPersistentTileSchedulerILi128ELi96ELi256ELi128ELb1ELb1ELb1ELb1ELb1ELb1EEEEEEEEEvNT_6ParamsE)
        /*0044*/ 	.word	0x00000000


	//----- nvinfo : EIATTR_REGCOUNT
	.align		4
.L_22:
        /*0048*/ 	.byte	0x04, 0x2f
        /*004a*/ 	.short	(.L_24 - .L_23)
	.align		4
.L_23:
        /*004c*/ 	.word	index@(_ZN7cutlass13device_kernelIN5flash11enable_sm90INS1_16FlashAttnFwdSm90INS1_25CollectiveMainloopFwdSm90ILi2EN4cute5tupleIJNS5_1CILi1EEES8_S8_EEENS6_IJNS7_ILi128EEENS7_ILi96EEENS7_ILi64EEEEEELi256ENS_6half_tEfNS_4arch4Sm90ELb1ELb0ELb1ELb1ELb1ELb0ELb0ELb1ELb0ELb1ELb1ELb0EEENS1_21CollectiveEpilogueFwdINS6_IJSA_NS7_ILi256EEESB_EEES9_SE_SG_Li256ELb1ELb1ELb1ELb0EEENS1_36VarlenDynamicPersistentTileSchedulerILi128ELi96ELi256ELi128ELb1ELb1ELb1ELb1ELb1ELb1EEEEEEEEEvNT_6ParamsE)
        /*0050*/ 	.word	0x00000004


	//----- nvinfo : EIATTR_FRAME_SIZE
	.align		4
.L_24:
        /*0054*/ 	.byte	0x04, 0x11
        /*0056*/ 	.short	(.L_26 - .L_25)
	.align		4
.L_25:
        /*0058*/ 	.word	index@(_ZN7cutlass13device_kernelIN5flash11enable_sm90INS1_16FlashAttnFwdSm90INS1_25CollectiveMainloopFwdSm90ILi2EN4cute5tupleIJNS5_1CILi1EEES8_S8_EEENS6_IJNS7_ILi128EEENS7_ILi96EEENS7_ILi64EEEEEELi256ENS_6half_tEfNS_4arch4Sm90ELb1ELb0ELb1ELb1ELb1ELb0ELb0ELb1ELb0ELb1ELb1ELb0EEENS1_21CollectiveEpilogueFwdINS6_IJSA_NS7_ILi256EEESB_EEES9_SE_SG_Li256ELb1ELb1ELb1ELb0EEENS1_36VarlenDynamicPersistentTileSchedulerILi128ELi96ELi256ELi128ELb1ELb1ELb1ELb1ELb1ELb1EEEEEEEEEvNT_6ParamsE)
        /*005c*/ 	.word	0x00000000


	//----- nvinfo : EIATTR_REGCOUNT
	.align		4
.L_26:
        /*0060*/ 	.byte	0x04, 0x2f
        /*0062*/ 	.short	(.L_28 - .L_27)
	.align		4
.L_27:
        /*0064*/ 	.word	index@(_ZN7cutlass13device_kernelIN5flash11enable_sm90INS1_16FlashAttnFwdSm90INS1_25CollectiveMainloopFwdSm90ILi2EN4cute5tupleIJNS5_1CILi1EEES8_S8_EEENS6_IJNS7_ILi128EEENS7_ILi96EEENS7_ILi64EEEEEELi256ENS_6half_tEfNS_4arch4Sm90ELb1ELb0ELb1ELb0ELb1ELb0ELb1ELb1ELb0ELb1ELb1ELb0EEENS1_21CollectiveEpilogueFwdINS6_IJSA_NS7_ILi256EEESB_EEES9_SE_SG_Li256ELb0ELb1ELb1ELb0EEENS1_19SingleTileSchedulerILb0ELb1ELb1ELi128EEEEEEEEEvNT_6ParamsE)
        /*0068*/ 	.word	0x00000004


	//----- nvinfo : EIATTR_FRAME_SIZE
	.align		4
.L_28:
        /*006c*/ 	.byte	0x04, 0x11
        /*006e*/ 	.short	(.L_30 - .L_29)
	.align		4
.L_29:
        /*0070*/ 	.word	index@(_ZN7cutlass13device_kernelIN5flash11enable_sm90INS1_16FlashAttnFwdSm90INS1_25CollectiveMainloopFwdSm90ILi2EN4cute5tupleIJNS5_1CILi1EEES8_S8_EEENS6_IJNS7_ILi128EEENS7_ILi96EEENS7_ILi64EEEEEELi256ENS_6half_tEfNS_4arch4Sm90ELb1ELb0ELb1ELb0ELb1ELb0ELb1ELb1ELb0ELb1ELb1ELb0EEENS1_21CollectiveEpilogueFwdINS6_IJSA_NS7_ILi256EEESB_EEES9_SE_SG_Li256ELb0ELb1ELb1ELb0EEENS1_19SingleTileSchedulerILb0ELb1ELb1ELi128EEEEEEEEEvNT_6ParamsE)
        /*0074*/ 	.word	0x00000000


	//----- nvinfo : EIATTR_REGCOUNT
	.align		4
.L_30:
        /*0078*/ 	.byte	0x04, 0x2f
        /*007a*/ 	.short	(.L_32 - .L_31)
	.align		4
.L_31:
        /*007c*/ 	.word	index@(_ZN7cutlass13device_kernelIN5flash11enable_sm90INS1_16FlashAttnFwdSm90INS1_25CollectiveMainloopFwdSm90ILi2EN4cute5tupleIJNS5_1CILi1EEES8_S8_EEENS6_IJNS7_ILi128EEENS7_ILi96EEENS7_ILi64EEEEEELi256ENS_6half_tEfNS_4arch4Sm90ELb1ELb0ELb1ELb0ELb1ELb0ELb0ELb1ELb0ELb1ELb1ELb0EEENS1_21CollectiveEpilogueFwdINS6_IJSA_NS7_ILi256EEESB_EEES9_SE_SG_Li256ELb0ELb1ELb1ELb0EEENS1_19SingleTileSchedulerILb0ELb1ELb1ELi128EEEEEEEEEvNT_6ParamsE)
        /*0080*/ 	.word	0x00000004


	//----- nvinfo : EIATTR_FRAME_SIZE
	.align		4
.L_32:
        /*0084*/ 	.byte	0x04, 0x11
        /*0086*/ 	.short	(.L_34 - .L_33)
	.align		4
.L_33:
        /*0088*/ 	.word	index@(_ZN7cutlass13device_kernelIN5flash11enable_sm90INS1_16FlashAttnFwdSm90INS1_25CollectiveMainloopFwdSm90ILi2EN4cute5tupleIJNS5_1CILi1EEES8_S8_EEENS6_IJNS7_ILi128EEENS7_ILi96EEENS7_ILi64EEEEEELi256ENS_6half_tEfNS_4arch4Sm90ELb1ELb0ELb1ELb0ELb1ELb0ELb0ELb1ELb0ELb1ELb1ELb0EEENS1_21CollectiveEpilogueFwdINS6_IJSA_NS7_ILi256EEESB_EEES9_SE_SG_Li256ELb0ELb1ELb1ELb0EEENS1_19SingleTileSchedulerILb0ELb1ELb1ELi128EEEEEEEEEvNT_6ParamsE)
        /*008c*/ 	.word	0x00000000


	//----- nvinfo : EIATTR_REGCOUNT
	.align		4
.L_34:
        /*0090*/ 	.byte	0x04, 0x2f
        /*0092*/ 	.short	(.L_36 - .L_35)
	.align		4
.L_35:
        /*0094*/ 	.word	index@(_ZN7cutlass13device_kernelIN5flash11enable_sm90INS1_16FlashAttnFwdSm90INS1_25CollectiveMainloopFwdSm90ILi2EN4cute5tupleIJNS5_1CILi1EEES8_S8_EEENS6_IJNS7_ILi128EEENS7_ILi96EEENS7_ILi64EEEEEELi256ENS_6half_tEfNS_4arch4Sm90ELb0ELb1ELb1ELb1ELb1ELb1ELb1ELb1ELb0ELb1ELb1ELb0EEENS1_21CollectiveEpilogueFwdINS6_IJSA_NS7_ILi256EEESB_EEES9_SE_SG_Li256ELb1ELb1ELb1ELb0EEENS1_36VarlenDynamicPersistentTileSchedulerILi128ELi96ELi256ELi128ELb1ELb1ELb1ELb1ELb0ELb1EEEEEEEEEvNT_6ParamsE)
        /*0098*/ 	.word	0x00000004


	//----- nvinfo : EIATTR_FRAME_SIZE
	.align		4
.L_36:
        /*009c*/ 	.byte	0x04, 0x11
        /*009e*/ 	.short	(.L_38 - .L_37)
	.align		4
.L_37:
        /*00a0*/ 	.word	index@(_ZN7cutlass13device_kernelIN5flash11enable_sm90INS1_16FlashAttnFwdSm90INS1_25CollectiveMainloopFwdSm90ILi2EN4cute5tupleIJNS5_1CILi1EEES8_S8_EEENS6_IJNS7_ILi128EEENS7_ILi96EEENS7_ILi64EEEEEELi256ENS_6half_tEfNS_4arch4Sm90ELb0ELb1ELb1ELb1ELb1ELb1ELb1ELb1ELb0ELb1ELb1ELb0EEENS1_21CollectiveEpilogueFwdINS6_IJSA_NS7_ILi256EEESB_EEES9_SE_SG_Li256ELb1ELb1ELb1ELb0EEENS1_36VarlenDynamicPersistentTileSchedulerILi128ELi96ELi256ELi128ELb1ELb1ELb1ELb1ELb0ELb1EEEEEEEEEvNT_6ParamsE)
        /*00a4*/ 	.word	0x00000000


	//----- nvinfo : EIATTR_REGCOUNT
	.align		4
.L_38:
        /*00a8*/ 	.byte	0x04, 0x2f
        /*00aa*/ 	.short	(.L_40 - .L_39)
	.align		4
.L_39:
        /*00ac*/ 	.word	index@(_ZN7cutlass13device_kernelIN5flash11enable_sm90INS1_16FlashAttnFwdSm90INS1_25CollectiveMainloopFwdSm90ILi2EN4cute5tupleIJNS5_1CILi1EEES8_S8_EEENS6_IJNS7_ILi128EEENS7_ILi96EEENS7_ILi64EEEEEELi256ENS_6half_tEfNS_4arch4Sm90ELb0ELb1ELb1ELb1ELb1ELb0ELb1ELb1ELb0ELb1ELb1ELb0EEENS1_21CollectiveEpilogueFwdINS6_IJSA_NS7_ILi256EEESB_EEES9_SE_SG_Li256ELb1ELb1ELb1ELb0EEENS1_36VarlenDynamicPersistentTileSchedulerILi128ELi96ELi256ELi128ELb1ELb1ELb1ELb1ELb0ELb1EEEEEEEEEvNT_6ParamsE)
        /*00b0*/ 	.word	0x00000004


	//----- nvinfo : EIATTR_FRAME_SIZE
	.align		4
.L_40:
        /*00b4*/ 	.byte	0x04, 0x11
        /*00b6*/ 	.short	(.L_42 - .L_41)
	.align		4
.L_41:
        /*00b8*/ 	.word	index@(_ZN7cutlass13device_kernelIN5flash11enable_sm90INS1_16FlashAttnFwdSm90INS1_25CollectiveMainloopFwdSm90ILi2EN4cute5tupleIJNS5_1CILi1EEES8_S8_EEENS6_IJNS7_ILi128EEENS7_ILi96EEENS7_ILi64EEEEEELi256ENS_6half_tEfNS_4arch4Sm90ELb0ELb1ELb1ELb1ELb1ELb0ELb1ELb1ELb0ELb1ELb1ELb0EEENS1_21CollectiveEpilogueFwdINS6_IJSA_NS7_ILi256EEESB_EEES9_SE_SG_Li256ELb1ELb1ELb1ELb0EEENS1_36VarlenDynamicPersistentTileSchedulerILi128ELi96ELi256ELi128ELb1ELb1ELb1ELb1ELb0ELb1EEEEEEEEEvNT_6ParamsE)
        /*00bc*/ 	.word	0x00000000


	//----- nvinfo : EIATTR_REGCOUNT
	.align		4
.L_42:
        /*00c0*/ 	.byte	0x04, 0x2f
        /*00c2*/ 	.short	(.L_44 - .L_43)
	.align		4
.L_43:
        /*00c4*/ 	.word	index@(_ZN7cutlass13device_kernelIN5flash11enable_sm90INS1_16FlashAttnFwdSm90INS1_25CollectiveMainloopFwdSm90ILi2EN4cute5tupleIJNS5_1CILi1EEES8_S8_EEENS6_IJNS7_ILi128EEENS7_ILi96EEENS7_ILi64EEEEEELi256ENS_6half_tEfNS_4arch4Sm90ELb0ELb1ELb1ELb1ELb1ELb1ELb0ELb1ELb0ELb1ELb1ELb0EEENS1_21CollectiveEpilogueFwdINS6_IJSA_NS7_ILi256EEESB_EEES9_SE_SG_Li256ELb1ELb1ELb1ELb0EEENS1_36VarlenDynamicPersistentTileSchedulerILi128ELi96ELi256ELi128ELb1ELb1ELb1ELb1ELb0ELb1EEEEEEEEEvNT_6ParamsE)
        /*00c8*/ 	.word	0x00000004


	//----- nvinfo : EIATTR_FRAME_SIZE
	.align		4
.L_44:
        /*00cc*/ 	.byte	0x04, 0x11
        /*00ce*/ 	.short	(.L_46 - .L_45)
	.align		4
.L_45:
        /*00d0*/ 	.word	index@(_ZN7cutlass13device_kernelIN5flash11enable_sm90INS1_16FlashAttnFwdSm90INS1_25CollectiveMainloopFwdSm90ILi2EN4cute5tupleIJNS5_1CILi1EEES8_S8_EEENS6_IJNS7_ILi128EEENS7_ILi96EEENS7_ILi64EEEEEELi256ENS_6half_tEfNS_4arch4Sm90ELb0ELb1ELb1ELb1ELb1ELb1ELb0ELb1ELb0ELb1ELb1ELb0EEENS1_21CollectiveEpilogueFwdINS6_IJSA_NS7_ILi256EEESB_EEES9_SE_SG_Li256ELb1ELb1ELb1ELb0EEENS1_36VarlenDynamicPersistentTileSchedulerILi128ELi96ELi256ELi128ELb1ELb1ELb1ELb1ELb0ELb1EEEEEEEEEvNT_6ParamsE)
        /*00d4*/ 	.word	0x00000000


	//----- nvinfo : EIATTR_REGCOUNT
	.align		4
.L_46:
        /*00d8*/ 	.byte	0x04, 0x2f
        /*00da*/ 	.short	(.L_48 - .L_47)
	.align		4
.L_47:
        /*00dc*/ 	.word	index@(_ZN7cutlass13device_kernelIN5flash11enable_sm90INS1_16FlashAttnFwdSm90INS1_25CollectiveMainloopFwdSm90ILi2EN4cute5tupleIJNS5_1CILi1EEES8_S8_EEENS6_IJNS7_ILi128EEENS7_ILi96EEENS7_ILi64EEEEEELi256ENS_6half_tEfNS_4arch4Sm90ELb0ELb1ELb1ELb1ELb1ELb0ELb0ELb1ELb0ELb1ELb1ELb0EEENS1_21CollectiveEpilogueFwdINS6_IJSA_NS7_ILi256EEESB_EEES9_SE_SG_Li256ELb1ELb1ELb1ELb0EEENS1_36VarlenDynamicPersistentTileSchedulerILi128ELi96ELi256ELi128ELb1ELb1ELb1ELb1ELb0ELb1EEEEEEEEEvNT_6ParamsE)
        /*00e0*/ 	.word	0x00000004


	//----- nvinfo : EIATTR_FRAME_SIZE
	.align		4
.L_48:
        /*00e4*/ 	.byte	0x04, 0x11
        /*00e6*/ 	.short	(.L_50 - .L_49)
	.align		4
.L_49:
        /*00e8*/ 	.word	index@(_ZN7cutlass13device_kernelIN5flash11enable_sm90INS1_16FlashAttnFwdSm90INS1_25CollectiveMainloopFwdSm90ILi2EN4cute5tupleIJNS5_1CILi1EEES8_S8_EEENS6_IJNS7_ILi128EEENS7_ILi96EEENS7_ILi64EEEEEELi256ENS_6half_tEfNS_4arch4Sm90ELb0ELb1ELb1ELb1ELb1ELb0ELb0ELb1ELb0ELb1ELb1ELb0EEENS1_21CollectiveEpilogueFwdINS6_IJSA_NS7_ILi256EEESB_EEES9_SE_SG_Li256ELb1ELb1ELb1ELb0EEENS1_36VarlenDynamicPersistentTileSchedulerILi128ELi96ELi256ELi128ELb1ELb1ELb1ELb1ELb0ELb1EEEEEEEEEvNT_6ParamsE)
        /*00ec*/ 	.word	0x00000000


	//----- nvinfo : EIATTR_REGCOUNT
	.align		4
.L_50:
        /*00f0*/ 	.byte	0x04, 0x2f
        /*00f2*/ 	.short	(.L_52 - .L_51)
	.align		4
.L_51:
        /*00f4*/ 	.word	index@(_ZN7cutlass13device_kernelIN5flash11enable_sm90INS1_16FlashAttnFwdSm90INS1_25CollectiveMainloopFwdSm90ILi2EN4cute5tupleIJNS5_1CILi1EEES8_S8_EEENS6_IJNS7_ILi128EEENS7_ILi96EEENS7_ILi64EEEEEELi256ENS_6half_tEfNS_4arch4Sm90ELb0ELb1ELb1ELb0ELb1ELb0ELb1ELb1ELb0ELb1ELb1ELb0EEENS1_21CollectiveEpilogueFwdINS6_IJSA_NS7_ILi256EEESB_EEES9_SE_SG_Li256ELb0ELb1ELb1ELb0EEENS1_19SingleTileSchedulerILb0ELb1ELb1ELi128EEEEEEEEEvNT_6ParamsE)
        /*00f8*/ 	.word	0x00000004


	//----- nvinfo : EIATTR_FRAME_SIZE
	.align		4
.L_52:
        /*00fc*/ 	.byte	0x04, 0x11
        /*00fe*/ 	.short	(.L_54 - .L_53)
	.align		4
.L_53:
        /*0100*/ 	.word	index@(_ZN7cutlass13device_kernelIN5flash11enable_sm90INS1_16FlashAttnFwdSm90INS1_25CollectiveMainloopFwdSm90ILi2EN4cute5tupleIJNS5_1CILi1EEES8_S8_EEENS6_IJNS7_ILi128EEENS7_ILi96EEENS7_ILi64EEEEEELi256ENS_6half_tEfNS_4arch4Sm90ELb0ELb1ELb1ELb0ELb1ELb0ELb1ELb1ELb0ELb1ELb1ELb0EEENS1_21CollectiveEpilogueFwdINS6_IJSA_NS7_ILi256EEESB_EEES9_SE_SG_Li256ELb0ELb1ELb1ELb0EEENS1_19SingleTileSchedulerILb0ELb1ELb1ELi128EEEEEEEEEvNT_6ParamsE)
        /*0104*/ 	.word	0x00000000


	//----- nvinfo : EIATTR_REGCOUNT
	.align		4
.L_54:
        /*0108*/ 	.byte	0x04, 0x2f
        /*010a*/ 	.short	(.L_56 - .L_55)
	.align		4
.L_55:
        /*010c*/ 	.word	index@(_ZN7cutlass13device_kernelIN5flash11enable_sm90INS1_16FlashAttnFwdSm90INS1_25CollectiveMainloopFwdSm90ILi2EN4cute5tupleIJNS5_1CILi1EEES8_S8_EEENS6_IJNS7_ILi128EEENS7_ILi96EEENS7_ILi64EEEEEELi256ENS_6half_tEfNS_4arch4Sm90ELb0ELb1ELb1ELb0ELb1ELb0ELb0ELb1ELb0ELb1ELb1ELb0EEENS1_21CollectiveEpilogueFwdINS6_IJSA_NS7_ILi256EEESB_EEES9_SE_SG_Li256ELb0ELb1ELb1ELb0EEENS1_19SingleTileSchedulerILb0ELb1ELb1ELi128EEEEEEEEEvNT_6ParamsE)
        /*0110*/ 	.word	0x00000004


	//----- nvinfo : EIATTR_FRAME_SIZE
	.align		4
.L_56:
        /*0114*/ 	.byte	0x04, 0x11
        /*0116*/ 	.short	(.L_58 - .L_57)
	.align		4
.L_57:
        /*0118*/ 	.word	index@(_ZN7cutlass13device_kernelIN5flash11enable_sm90INS1_16FlashAttnFwdSm90INS1_25CollectiveMainloopFwdSm90ILi2EN4cute5tupleIJNS5_1CILi1EEES8_S8_EEENS6_IJNS7_ILi128EEENS7_ILi96EEENS7_ILi64EEEEEELi256ENS_6half_tEfNS_4arch4Sm90ELb0ELb1ELb1ELb0ELb1ELb0ELb0ELb1ELb0ELb1ELb1ELb0EEENS1_21CollectiveEpilogueFwdINS6_IJSA_NS7_ILi256EEESB_EEES9_SE_SG_Li256ELb0ELb1ELb1ELb0EEENS1_19SingleTileSchedulerILb0ELb1ELb1ELi128EEEEEEEEEvNT_6ParamsE)
        /*011c*/ 	.word	0x00000000


	//----- nvinfo : EIATTR_REGCOUNT
	.align		4
.L_58:
        /*0120*/ 	.byte	0x04, 0x2f
        /*0122*/ 	.short	(.L_60 - .L_59)
	.align		4
.L_59:
        /*0124*/ 	.word	index@(_ZN7cutlass13device_kernelIN5flash11enable_sm90INS1_16FlashAttnFwdSm90INS1_25CollectiveMainloopFwdSm90ILi2EN4cute5tupleIJNS5_1CILi1EEES8_S8_EEENS6_IJNS7_ILi128EEENS7_ILi96EEENS7_ILi64EEEEEELi256ENS_6half_tEfNS_4arch4Sm90ELb0ELb0ELb1ELb1ELb1ELb1ELb1ELb1ELb0ELb1ELb1ELb0EEENS1_21CollectiveEpilogueFwdINS6_IJSA_NS7_ILi256EEESB_EEES9_SE_SG_Li256ELb1ELb1ELb1ELb0EEENS1_36VarlenDynamicPersistentTileSchedulerILi128ELi96ELi256ELi128ELb1ELb1ELb1ELb0ELb1ELb1EEEEEEEEEvNT_6ParamsE)
        /*0128*/ 	.word	0x00000004


	//----- nvinfo : EIATTR_FRAME_SIZE
	.align		4
.L_60:
        /*012c*/ 	.byte	0x04, 0x11
        /*012e*/ 	.short	(.L_62 - .L_61)
	.align		4
.L_61:
        /*0130*/ 	.word	index@(_ZN7cutlass13device_kernelIN5flash11enable_sm90INS1_16FlashAttnFwdSm90INS1_25CollectiveMainloopFwdSm90ILi2EN4cute5tupleIJNS5_1CILi1EEES8_S8_EEENS6_IJNS7_ILi128EEENS7_ILi96EEENS7_ILi64EEEEEELi256ENS_6half_tEfNS_4arch4Sm90ELb0ELb0ELb1ELb1ELb1ELb1ELb1ELb1ELb0ELb1ELb1ELb0EEENS1_21CollectiveEpilogueFwdINS6_IJSA_NS7_ILi256EEESB_EEES9_SE_SG_Li256ELb1ELb1ELb1ELb0EEENS1_36VarlenDynamicPersistentTileSchedulerILi128ELi96ELi256ELi128ELb1ELb1ELb1ELb0ELb1ELb1EEEEEEEEEvNT_6ParamsE)
        /*0134*/ 	.word	0x00000000


	//----- nvinfo : EIATTR_REGCOUNT
	.align		4
.L_62:
        /*0138*/ 	.byte	0x04, 0x2f
        /*013a*/ 	.short	(.L_64 - .L_63)
	.align		4
.L_63:
        /*013c*/ 	.word	index@(_ZN7cutlass13device_kernelIN5flash11enable_sm90INS1_16FlashAttnFwdSm90INS1_25CollectiveMainloopFwdSm90ILi2EN4cute5tupleIJNS5_1CILi1EEES8_S8_EEENS6_IJNS7_ILi128EEENS7_ILi96EEENS7_ILi64EEEEEELi256ENS_6half_tEfNS_4arch4Sm90ELb0ELb0ELb1ELb1ELb1ELb0ELb1ELb1ELb0ELb1ELb1ELb0EEENS1_21CollectiveEpilogueFwdINS6_IJSA_NS7_ILi256EEESB_EEES9_SE_SG_Li256ELb1ELb1ELb1ELb0EEENS1_36VarlenDynamicPersistentTileSchedulerILi128ELi96ELi256ELi128ELb1ELb1ELb1ELb0ELb1ELb1EEEEEEEEEvNT_6ParamsE)
        /*0140*/ 	.word	0x00000004


	//----- nvinfo : EIATTR_FRAME_SIZE
	.align		4
.L_64:
        /*0144*/ 	.byte	0x04, 0x11
        /*0146*/ 	.short	(.L_66 - .L_65)
	.align		4
.L_65:
        /*0148*/ 	.word	index@(_ZN7cutlass13device_kernelIN5flash11enable_sm90INS1_16FlashAttnFwdSm90INS1_25CollectiveMainloopFwdSm90ILi2EN4cute5tupleIJNS5_1CILi1EEES8_S8_EEENS6_IJNS7_ILi128EEENS7_ILi96EEENS7_ILi64EEEEEELi256ENS_6half_tEfNS_4arch4Sm90ELb0ELb0ELb1ELb1ELb1ELb0ELb1ELb1ELb0ELb1ELb1ELb0EEENS1_21CollectiveEpilogueFwdINS6_IJSA_NS7_ILi256EEESB_EEES9_SE_SG_Li256ELb1ELb1ELb1ELb0EEENS1_36VarlenDynamicPersistentTileSchedulerILi128ELi96ELi256ELi128ELb1ELb1ELb1ELb0ELb1ELb1EEEEEEEEEvNT_6ParamsE)
        /*014c*/ 	.word	0x00000000


	//----- nvinfo : EIATTR_REGCOUNT
	.align		4
.L_66:
        /*0150*/ 	.byte	0x04, 0x2f
        /*0152*/ 	.short	(.L_68 - .L_67)
	.align		4
.L_67:
        /*0154*/ 	.word	index@(_ZN7cutlass13device_kernelIN5flash11enable_sm90INS1_16FlashAttnFwdSm90INS1_25CollectiveMainloopFwdSm90ILi2EN4cute5tupleIJNS5_1CILi1EEES8_S8_EEENS6_IJNS7_ILi128EEENS7_ILi96EEENS7_ILi64EEEEEELi256ENS_6half_tEfNS_4arch4Sm90ELb0ELb0ELb1ELb1ELb1ELb1ELb0ELb1ELb0ELb1ELb1ELb0EEENS1_21CollectiveEpilogueFwdINS6_IJSA_NS7_ILi256EEESB_EEES9_SE_SG_Li256ELb1ELb1ELb1ELb0EEENS1_36VarlenDynamicPersistentTileSchedulerILi128ELi96ELi256ELi128ELb1ELb1ELb1ELb0ELb1ELb1EEEEEEEEEvNT_6ParamsE)
        /*0158*/ 	.word	0x00000004


	//----- nvinfo : EIATTR_FRAME_SIZE
	.align		4
.L_68:
        /*015c*/ 	.byte	0x04, 0x11
        /*015e*/ 	.short	(.L_70 - .L_69)
	.align		4
.L_69:
        /*0160*/ 	.word	index@(_ZN7cutlass13device_kernelIN5flash11enable_sm90INS1_16FlashAttnFwdSm90INS1_25CollectiveMainloopFwdSm90ILi2EN4cute5tupleIJNS5_1CILi1EEES8_S8_EEENS6_IJNS7_ILi128EEENS7_ILi96EEENS7_ILi64EEEEEELi256ENS_6half_tEfNS_4arch4Sm90ELb0ELb0ELb1ELb1ELb1ELb1ELb0ELb1ELb0ELb1ELb1ELb0EEENS1_21CollectiveEpilogueFwdINS6_IJSA_NS7_ILi256EEESB_EEES9_SE_SG_Li256ELb1ELb1ELb1ELb0EEENS1_36VarlenDynamicPersistentTileSchedulerILi128ELi96ELi256ELi128ELb1ELb1ELb1ELb0ELb1ELb1EEEEEEEEEvNT_6ParamsE)
        /*0164*/ 	.word	0x00000000


	//----- nvinfo : EIATTR_REGCOUNT
	.align		4
.L_70:
        /*0168*/ 	.byte	0x04, 0x2f
        /*016a*/ 	.short	(.L_72 - .L_71)
	.align		4
.L_71:
        /*016c*/ 	.word	index@(_ZN7cutlass13device_kernelIN5flash11enable_sm90INS1_16FlashAttnFwdSm90INS1_25CollectiveMainloopFwdSm90ILi2EN4cute5tupleIJNS5_1CILi1EEES8_S8_EEENS6_IJNS7_ILi128EEENS7_ILi96EEENS7_ILi64EEEEEELi256ENS_6half_tEfNS_4arch4Sm90ELb0ELb0ELb1ELb1ELb1ELb0ELb0ELb1ELb0ELb1ELb1ELb0EEENS1_21CollectiveEpilogueFwdINS6_IJSA_NS7_ILi256EEESB_EEES9_SE_SG_Li256ELb1ELb1ELb1ELb0EEENS1_36VarlenDynamicPersistentTileSchedulerILi128ELi96ELi256ELi128ELb1ELb1ELb1ELb0ELb1ELb1EEEEEEEEEvNT_6ParamsE)
        /*0170*/ 	.word	0x00000004


	//----- nvinfo : EIATTR_FRAME_SIZE
	.align		4
.L_72:
        /*0174*/ 	.byte	0x04, 0x11
        /*0176*/ 	.short	(.L_74 - .L_73)
	.align		4
.L_73:
        /*0178*/ 	.word	index@(_ZN7cutlass13device_kernelIN5flash11enable_sm90INS1_16FlashAttnFwdSm90INS1_25CollectiveMainloopFwdSm90ILi2EN4cute5tupleIJNS5_1CILi1EEES8_S8_EEENS6_IJNS7_ILi128EEENS7_ILi96EEENS7_ILi64EEEEEELi256ENS_6half_tEfNS_4arch4Sm90ELb0ELb0ELb1ELb1ELb1ELb0ELb0ELb1ELb0ELb1ELb1ELb0EEENS1_21CollectiveEpilogueFwdINS6_IJSA_NS7_ILi256EEESB_EEES9_SE_SG_Li256ELb1ELb1ELb1ELb0EEENS1_36VarlenDynamicPersistentTileSchedulerILi128ELi96ELi256ELi128ELb1ELb1ELb1ELb0ELb1ELb1EEEEEEEEEvNT_6ParamsE)
        /*017c*/ 	.word	0x00000000


	//----- nvinfo : EIATTR_REGCOUNT
	.align		4
.L_74:
        /*0180*/ 	.byte	0x04, 0x2f
        /*0182*/ 	.short	(.L_76 - .L_75)
	.align		4
.L_75:
        /*0184*/ 	.word	index@(_ZN7cutlass13device_kernelIN5flash11enable_sm90INS1_16FlashAttnFwdSm90INS1_25CollectiveMainloopFwdSm90ILi2EN4cute5tupleIJNS5_1CILi1EEES8_S8_EEENS6_IJNS7_ILi128EEENS7_ILi96EEENS7_ILi64EEEEEELi256ENS_6half_tEfNS_4arch4Sm90ELb0ELb0ELb1ELb0ELb1ELb0ELb1ELb1ELb0ELb1ELb1ELb0EEENS1_21CollectiveEpilogueFwdINS6_IJSA_NS7_ILi256EEESB_EEES9_SE_SG_Li256ELb0ELb1ELb1ELb0EEENS1_19SingleTileSchedulerILb0ELb1ELb1ELi128EEEEEEEEEvNT_6ParamsE)
        /*0188*/ 	.word	0x00000004


	//----- nvinfo : EIATTR_FRAME_SIZE
	.align		4
.L_76:
        /*018c*/ 	.byte	0x04, 0x11
        /*018e*/ 	.short	(.L_78 - .L_77)
	.align		4
.L_77:
        /*0190*/ 	.word	index@(_ZN7cutlass13device_kernelIN5flash11enable_sm90INS1_16FlashAttnFwdSm90INS1_25CollectiveMainloopFwdSm90ILi2EN4cute5tupleIJNS5_1CILi1EEES8_S8_EEENS6_IJNS7_ILi128EEENS7_ILi96EEENS7_ILi64EEEEEELi256ENS_6half_tEfNS_4arch4Sm90ELb0ELb0ELb1ELb0ELb1ELb0ELb1ELb1ELb0ELb1ELb1ELb0EEENS1_21CollectiveEpilogueFwdINS6_IJSA_NS7_ILi256EEESB_EEES9_SE_SG_Li256ELb0ELb1ELb1ELb0EEENS1_19SingleTileSchedulerILb0ELb1ELb1ELi128EEEEEEEEEvNT_6ParamsE)
        /*0194*/ 	.word	0x00000000


	//----- nvinfo : EIATTR_REGCOUNT
	.align		4
.L_78:
        /*0198*/ 	.byte	0x04, 0x2f
        /*019a*/ 	.short	(.L_80 - .L_79)
	.align		4
.L_79:
        /*019c*/ 	.word	index@(_ZN7cutlass13device_kernelIN5flash11enable_sm90INS1_16FlashAttnFwdSm90INS1_25CollectiveMainloopFwdSm90ILi2EN4cute5tupleIJNS5_1CILi1EEES8_S8_EEENS6_IJNS7_ILi128EEENS7_ILi96EEENS7_ILi64EEEEEELi256ENS_6half_tEfNS_4arch4Sm90ELb0ELb0ELb1ELb0ELb1ELb0ELb0ELb1ELb0ELb1ELb1ELb0EEENS1_21CollectiveEpilogueFwdINS6_IJSA_NS7_ILi256EEESB_EEES9_SE_SG_Li256ELb0ELb1ELb1ELb0EEENS1_19SingleTileSchedulerILb0ELb1ELb1ELi128EEEEEEEEEvNT_6ParamsE)
        /*01a0*/ 	.word	0x00000004


	//----- nvinfo : EIATTR_FRAME_SIZE
	.align		4
.L_80:
        /*01a4*/ 	.byte	0x04, 0x11
        /*01a6*/ 	.short	(.L_82 - .L_81)
	.align		4
.L_81:
        /*01a8*/ 	.word	index@(_ZN7cutlass13device_kernelIN5flash11enable_sm90INS1_16FlashAttnFwdSm90INS1_25CollectiveMainloopFwdSm90ILi2EN4cute5tupleIJNS5_1CILi1EEES8_S8_EEENS6_IJNS7_ILi128EEENS7_ILi96EEENS7_ILi64EEEEEELi256ENS_6half_tEfNS_4arch4Sm90ELb0ELb0ELb1ELb0ELb1ELb0ELb0ELb1ELb0ELb1ELb1ELb0EEENS1_21CollectiveEpilogueFwdINS6_IJSA_NS7_ILi256EEESB_EEES9_SE_SG_Li256ELb0ELb1ELb1ELb0EEENS1_19SingleTileSchedulerILb0ELb1ELb1ELi128EEEEEEEEEvNT_6ParamsE)
        /*01ac*/ 	.word	0x00000000


	//----- nvinfo : EIATTR_MIN_STACK_SIZE
	.align		4
.L_82:
        /*01b0*/ 	.byte	0x04, 0x12
        /*01b2*/ 	.short	(.L_84 - .L_83)
	.align		4
.L_83:
        /*01b4*/ 	.word	index@(_ZN7cutlass13device_kernelIN5flash11enable_sm90INS1_16FlashAttnFwdSm90INS1_25CollectiveMainloopFwdSm90ILi2EN4cute5tupleIJNS5_1CILi1EEES8_S8_EEENS6_IJNS7_ILi128EEENS7_ILi96EEENS7_ILi64EEEEEELi256ENS_6half_tEfNS_4arch4Sm90ELb0ELb0ELb1ELb0ELb1ELb0ELb0ELb1ELb0ELb1ELb1ELb0EEENS1_21CollectiveEpilogueFwdINS6_IJSA_NS7_ILi256EEESB_EEES9_SE_SG_Li256ELb0ELb1ELb1ELb0EEENS1_19SingleTileSchedulerILb0ELb1ELb1ELi128EEEEEEEEEvNT_6ParamsE)
        /*01b8*/ 	.word	0x00000000


	//----- nvinfo : EIATTR_MIN_STACK_SIZE
	.align		4
.L_84:
        /*01bc*/ 	.byte	0x04, 0x12
        /*01be*/ 	.short	(.L_86 - .L_85)
	.align		4
.L_85:
        /*01c0*/ 	.word	index@(_ZN7cutlass13device_kernelIN5flash11enable_sm90INS1_16FlashAttnFwdSm90INS1_25CollectiveMainloopFwdSm90ILi2EN4cute5tupleIJNS5_1CILi1EEES8_S8_EEENS6_IJNS7_ILi128EEENS7_ILi96EEENS7_ILi64EEEEEELi256ENS_6half_tEfNS_4arch4Sm90ELb0ELb0ELb1ELb0ELb1ELb0ELb1ELb1ELb0ELb1ELb1ELb0EEENS1_21CollectiveEpilogueFwdINS6_IJSA_NS7_ILi256EEESB_EEES9_SE_SG_Li256ELb0ELb1ELb1ELb0EEENS1_19SingleTileSchedulerILb0ELb1ELb1ELi128EEEEEEEEEvNT_6ParamsE)
        /*01c4*/ 	.word	0x00000000


	//----- nvinfo : EIATTR_MIN_STACK_SIZE
	.align		4
.L_86:
        /*01c8*/ 	.byte	0x04, 0x12
        /*01ca*/ 	.short	(.L_88 - .L_87)
	.align		4
.L_87:
        /*01cc*/ 	.word	index@(_ZN7cutlass13device_kernelIN5flash11enable_sm90INS1_16FlashAttnFwdSm90INS1_25CollectiveMainloopFwdSm90ILi2EN4cute5tupleIJNS5_1CILi1EEES8_S8_EEENS6_IJNS7_ILi128EEENS7_ILi96EEENS7_ILi64EEEEEELi256ENS_6half_tEfNS_4arch4Sm90ELb0ELb0ELb1ELb1ELb1ELb0ELb0ELb1ELb0ELb1ELb1ELb0EEENS1_21CollectiveEpilogueFwdINS6_IJSA_NS7_ILi256EEESB_EEES9_SE_SG_Li256ELb1ELb1ELb1ELb0EEENS1_36VarlenDynamicPersistentTileSchedulerILi128ELi96ELi256ELi128ELb1ELb1ELb1ELb0ELb1ELb1EEEEEEEEEvNT_6ParamsE)
        /*01d0*/ 	.word	0x00000000


	//----- nvinfo : EIATTR_MIN_STACK_SIZE
	.align		4
.L_88:
        /*01d4*/ 	.byte	0x04, 0x12
        /*01d6*/ 	.short	(.L_90 - .L_89)
	.align		4
.L_89:
        /*01d8*/ 	.word	index@(_ZN7cutlass13device_kernelIN5flash11enable_sm90INS1_16FlashAttnFwdSm90INS1_25CollectiveMainloopFwdSm90ILi2EN4cute5tupleIJNS5_1CILi1EEES8_S8_EEENS6_IJNS7_ILi128EEENS7_ILi96EEENS7_ILi64EEEEEELi256ENS_6half_tEfNS_4arch4Sm90ELb0ELb0ELb1ELb1ELb1ELb1ELb0ELb1ELb0ELb1ELb1ELb0EEENS1_21CollectiveEpilogueFwdINS6_IJSA_NS7_ILi256EEESB_EEES9_SE_SG_Li256ELb1ELb1ELb1ELb0EEENS1_36VarlenDynamicPersistentTileSchedulerILi128ELi96ELi256ELi128ELb1ELb1ELb1ELb0ELb1ELb1EEEEEEEEEvNT_6ParamsE)
        /*01dc*/ 	.word	0x00000000


	//----- nvinfo : EIATTR_MIN_STACK_SIZE
	.align		4
.L_90:
        /*01e0*/ 	.byte	0x04, 0x12
        /*01e2*/ 	.short	(.L_92 - .L_91)
	.align		4
.L_91:
        /*01e4*/ 	.word	index@(_ZN7cutlass13device_kernelIN5flash11enable_sm90INS1_16FlashAttnFwdSm90INS1_25CollectiveMainloopFwdSm90ILi2EN4cute5tupleIJNS5_1CILi1EEES8_S8_EEENS6_IJNS7_ILi128EEENS7_ILi96EEENS7_ILi64EEEEEELi256ENS_6half_tEfNS_4arch4Sm90ELb0ELb0ELb1ELb1ELb1ELb0ELb1ELb1ELb0ELb1ELb1ELb0EEENS1_21CollectiveEpilogueFwdINS6_IJSA_NS7_ILi256EEESB_EEES9_SE_SG_Li256ELb1ELb1ELb1ELb0EEENS1_36VarlenDynamicPersistentTileSchedulerILi128ELi96ELi256ELi128ELb1ELb1ELb1ELb0ELb1ELb1EEEEEEEEEvNT_6ParamsE)
        /*01e8*/ 	.word	0x00000000


	//----- nvinfo : EIATTR_MIN_STACK_SIZE
	.align		4
.L_92:
        /*01ec*/ 	.byte	0x04, 0x12
        /*01ee*/ 	.short	(.L_94 - .L_93)
	.align		4
.L_93:
        /*01f0*/ 	.word	index@(_ZN7cutlass13device_kernelIN5flash11enable_sm90INS1_16FlashAttnFwdSm90INS1_25CollectiveMainloopFwdSm90ILi2EN4cute5tupleIJNS5_1CILi1EEES8_S8_EEENS6_IJNS7_ILi128EEENS7_ILi96EEENS7_ILi64EEEEEELi256ENS_6half_tEfNS_4arch4Sm90ELb0ELb0ELb1ELb1ELb1ELb1ELb1ELb1ELb0ELb1ELb1ELb0EEENS1_21CollectiveEpilogueFwdINS6_IJSA_NS7_ILi256EEESB_EEES9_SE_SG_Li256ELb1ELb1ELb1ELb0EEENS1_36VarlenDynamicPersistentTileSchedulerILi128ELi96ELi256ELi128ELb1ELb1ELb1ELb0ELb1ELb1EEEEEEEEEvNT_6ParamsE)
        /*01f4*/ 	.word	0x00000000


	//----- nvinfo : EIATTR_MIN_STACK_SIZE
	.align		4
.L_94:
        /*01f8*/ 	.byte	0x04, 0x12
        /*01fa*/ 	.short	(.L_96 - .L_95)
	.align		4
.L_95:
        /*01fc*/ 	.word	index@(_ZN7cutlass13device_kernelIN5flash11enable_sm90INS1_16FlashAttnFwdSm90INS1_25CollectiveMainloopFwdSm90ILi2EN4cute5tupleIJNS5_1CILi1EEES8_S8_EEENS6_IJNS7_ILi128EEENS7_ILi96EEENS7_ILi64EEEEEELi256ENS_6half_tEfNS_4arch4Sm90ELb0ELb1ELb1ELb0ELb1ELb0ELb0ELb1ELb0ELb1ELb1ELb0EEENS1_21CollectiveEpilogueFwdINS6_IJSA_NS7_ILi256EEESB_EEES9_SE_SG_Li256ELb0ELb1ELb1ELb0EEENS1_19SingleTileSchedulerILb0ELb1ELb1ELi128EEEEEEEEEvNT_6ParamsE)
        /*0200*/ 	.word	0x00000000


	//----- nvinfo : EIATTR_MIN_STACK_SIZE
	.align		4
.L_96:
        /*0204*/ 	.byte	0x04, 0x12
        /*0206*/ 	.short	(.L_98 - .L_97)
	.align		4
.L_97:
        /*0208*/ 	.word	index@(_ZN7cutlass13device_kernelIN5flash11enable_sm90INS1_16FlashAttnFwdSm90INS1_25CollectiveMainloopFwdSm90ILi2EN4cute5tupleIJNS5_1CILi1EEES8_S8_EEENS6_IJNS7_ILi128EEENS7_ILi96EEENS7_ILi64EEEEEELi256ENS_6half_tEfNS_4arch4Sm90ELb0ELb1ELb1ELb0ELb1ELb0ELb1ELb1ELb0ELb1ELb1ELb0EEENS1_21CollectiveEpilogueFwdINS6_IJSA_NS7_ILi256EEESB_EEES9_SE_SG_Li256ELb0ELb1ELb1ELb0EEENS1_19SingleTileSchedulerILb0ELb1ELb1ELi128EEEEEEEEEvNT_6ParamsE)
        /*020c*/ 	.word	0x00000000


	//----- nvinfo : EIATTR_MIN_STACK_SIZE
	.align		4
.L_98:
        /*0210*/ 	.byte	0x04, 0x12
        /*0212*/ 	.short	(.L_100 - .L_99)
	.align		4
.L_99:
        /*0214*/ 	.word	index@(_ZN7cutlass13device_kernelIN5flash11enable_sm90INS1_16FlashAttnFwdSm90INS1_25CollectiveMainloopFwdSm90ILi2EN4cute5tupleIJNS5_1CILi1EEES8_S8_EEENS6_IJNS7_ILi128EEENS7_ILi96EEENS7_ILi64EEEEEELi256ENS_6half_tEfNS_4arch4Sm90ELb0ELb1ELb1ELb1ELb1ELb0ELb0ELb1ELb0ELb1ELb1ELb0EEENS1_21CollectiveEpilogueFwdINS6_IJSA_NS7_ILi256EEESB_EEES9_SE_SG_Li256ELb1ELb1ELb1ELb0EEENS1_36VarlenDynamicPersistentTileSchedulerILi128ELi96ELi256ELi128ELb1ELb1ELb1ELb1ELb0ELb1EEEEEEEEEvNT_6ParamsE)
        /*0218*/ 	.word	0x00000000


	//----- nvinfo : EIATTR_MIN_STACK_SIZE
	.align		4
.L_100:
        /*021c*/ 	.byte	0x04, 0x12
        /*021e*/ 	.short	(.L_102 - .L_101)
	.align		4
.L_101:
        /*0220*/ 	.word	index@(_ZN7cutlass13device_kernelIN5flash11enable_sm90INS1_16FlashAttnFwdSm90INS1_25CollectiveMainloopFwdSm90ILi2EN4cute5tupleIJNS5_1CILi1EEES8_S8_EEENS6_IJNS7_ILi128EEENS7_ILi96EEENS7_ILi64EEEEEELi256ENS_6half_tEfNS_4arch4Sm90ELb0ELb1ELb1ELb1ELb1ELb1ELb0ELb1ELb0ELb1ELb1ELb0EEENS1_21CollectiveEpilogueFwdINS6_IJSA_NS7_ILi256EEESB_EEES9_SE_SG_Li256ELb1ELb1ELb1ELb0EEENS1_36VarlenDynamicPersistentTileSchedulerILi128ELi96ELi256ELi128ELb1ELb1ELb1ELb1ELb0ELb1EEEEEEEEEvNT_6ParamsE)
        /*0224*/ 	.word	0x00000000


	//----- nvinfo : EIATTR_MIN_STACK_SIZE
	.align		4
.L_102:
        /*0228*/ 	.byte	0x04, 0x12
        /*022a*/ 	.short	(.L_104 - .L_103)
	.align		4
.L_103:
        /*022c*/ 	.word	index@(_ZN7cutlass13device_kernelIN5flash11enable_sm90INS1_16FlashAttnFwdSm90INS1_25CollectiveMainloopFwdSm90ILi2EN4cute5tupleIJNS5_1CILi1EEES8_S8_EEENS6_IJNS7_ILi128EEENS7_ILi96EEENS7_ILi64EEEEEELi256ENS_6half_tEfNS_4arch4Sm90ELb0ELb1ELb1ELb1ELb1ELb0ELb1ELb1ELb0ELb1ELb1ELb0EEENS1_21CollectiveEpilogueFwdINS6_IJSA_NS7_ILi256EEESB_EEES9_SE_SG_Li256ELb1ELb1ELb1ELb0EEENS1_36VarlenDynamicPersistentTileSchedulerILi128ELi96ELi256ELi128ELb1ELb1ELb1ELb1ELb0ELb1EEEEEEEEEvNT_6ParamsE)
        /*0230*/ 	.word	0x00000000


	//----- nvinfo : EIATTR_MIN_STACK_SIZE
	.align		4
.L_104:
        /*0234*/ 	.byte	0x04, 0x12
        /*0236*/ 	.short	(.L_106 - .L_105)
	.align		4
.L_105:
        /*0238*/ 	.word	index@(_ZN7cutlass13device_kernelIN5flash11enable_sm90INS1_16FlashAttnFwdSm90INS1_25CollectiveMainloopFwdSm90ILi2EN4cute5tupleIJNS5_1CILi1EEES8_S8_EEENS6_IJNS7_ILi128EEENS7_ILi96EEENS7_ILi64EEEEEELi256ENS_6half_tEfNS_4arch4Sm90ELb0ELb1ELb1ELb1ELb1ELb1ELb1ELb1ELb0ELb1ELb1ELb0EEENS1_21CollectiveEpilogueFwdINS6_IJSA_NS7_ILi256EEESB_EEES9_SE_SG_Li256ELb1ELb1ELb1ELb0EEENS1_36VarlenDynamicPersistentTileSchedulerILi128ELi96ELi256ELi128ELb1ELb1ELb1ELb1ELb0ELb1EEEEEEEEEvNT_6ParamsE)
        /*023c*/ 	.word	0x00000000


	//----- nvinfo : EIATTR_MIN_STACK_SIZE
	.align		4
.L_106:
        /*0240*/ 	.byte	0x04, 0x12
        /*0242*/ 	.short	(.L_108 - .L_107)
	.align		4
.L_107:
        /*0244*/ 	.word	index@(_ZN7cutlass13device_kernelIN5flash11enable_sm90INS1_16FlashAttnFwdSm90INS1_25CollectiveMainloopFwdSm90ILi2EN4cute5tupleIJNS5_1CILi1EEES8_S8_EEENS6_IJNS7_ILi128EEENS7_ILi96EEENS7_ILi64EEEEEELi256ENS_6half_tEfNS_4arch4Sm90ELb1ELb0ELb1ELb0ELb1ELb0ELb0ELb1ELb0ELb1ELb1ELb0EEENS1_21CollectiveEpilogueFwdINS6_IJSA_NS7_ILi256EEESB_EEES9_SE_SG_Li256ELb0ELb1ELb1ELb0EEENS1_19SingleTileSchedulerILb0ELb1ELb1ELi128EEEEEEEEEvNT_6ParamsE)
        /*0248*/ 	.word	0x00000000


	//----- nvinfo : EIATTR_MIN_STACK_SIZE
	.align		4
.L_108:
        /*024c*/ 	.byte	0x04, 0x12
        /*024e*/ 	.short	(.L_110 - .L_109)
	.align		4
.L_109:
        /*0250*/ 	.word	index@(_ZN7cutlass13device_kernelIN5flash11enable_sm90INS1_16FlashAttnFwdSm90INS1_25CollectiveMainloopFwdSm90ILi2EN4cute5tupleIJNS5_1CILi1EEES8_S8_EEENS6_IJNS7_ILi128EEENS7_ILi96EEENS7_ILi64EEEEEELi256ENS_6half_tEfNS_4arch4Sm90ELb1ELb0ELb1ELb0ELb1ELb0ELb1ELb1ELb0ELb1ELb1ELb0EEENS1_21CollectiveEpilogueFwdINS6_IJSA_NS7_ILi256EEESB_EEES9_SE_SG_Li256ELb0ELb1ELb1ELb0EEENS1_19SingleTileSchedulerILb0ELb1ELb1ELi128EEEEEEEEEvNT_6ParamsE)
        /*0254*/ 	.word	0x00000000


	//----- nvinfo : EIATTR_MIN_STACK_SIZE
	.align		4
.L_110:
        /*0258*/ 	.byte	0x04, 0x12
        /*025a*/ 	.short	(.L_112 - .L_111)
	.align		4
.L_111:
        /*025c*/ 	.word	index@(_ZN7cutlass13device_kernelIN5flash11enable_sm90INS1_16FlashAttnFwdSm90INS1_25CollectiveMainloopFwdSm90ILi2EN4cute5tupleIJNS5_1CILi1EEES8_S8_EEENS6_IJNS7_ILi128EEENS7_ILi96EEENS7_ILi64EEEEEELi256ENS_6half_tEfNS_4arch4Sm90ELb1ELb0ELb1ELb1ELb1ELb0ELb0ELb1ELb0ELb1ELb1ELb0EEENS1_21CollectiveEpilogueFwdINS6_IJSA_NS7_ILi256EEESB_EEES9_SE_SG_Li256ELb1ELb1ELb1ELb0EEENS1_36VarlenDynamicPersistentTileSchedulerILi128ELi96ELi256ELi128ELb1ELb1ELb1ELb1ELb1ELb1EEEEEEEEEvNT_6ParamsE)
        /*0260*/ 	.word	0x00000000


	//----- nvinfo : EIATTR_MIN_STACK_SIZE
	.align		4
.L_112:
        /*0264*/ 	.byte	0x04, 0x12
        /*0266*/ 	.short	(.L_114 - .L_113)
	.align		4
.L_113:
        /*0268*/ 	.word	index@(_ZN7cutlass13device_kernelIN5flash11enable_sm90INS1_16FlashAttnFwdSm90INS1_25CollectiveMainloopFwdSm90ILi2EN4cute5tupleIJNS5_1CILi1EEES8_S8_EEENS6_IJNS7_ILi128EEENS7_ILi96EEENS7_ILi64EEEEEELi256ENS_6half_tEfNS_4arch4Sm90ELb1ELb0ELb1ELb1ELb1ELb1ELb0ELb1ELb0ELb1ELb1ELb0EEENS1_21CollectiveEpilogueFwdINS6_IJSA_NS7_ILi256EEESB_EEES9_SE_SG_Li256ELb1ELb1ELb1ELb0EEENS1_36VarlenDynamicPersistentTileSchedulerILi128ELi96ELi256ELi128ELb1ELb1ELb1ELb1ELb1ELb1EEEEEEEEEvNT_6ParamsE)
        /*026c*/ 	.word	0x00000000


	//----- nvinfo : EIATTR_MIN_STACK_SIZE
	.align		4
.L_114:
        /*0270*/ 	.byte	0x04, 0x12
        /*0272*/ 	.short	(.L_116 - .L_115)
	.align		4
.L_115:
        /*0274*/ 	.word	index@(_ZN7cutlass13device_kernelIN5flash11enable_sm90INS1_16FlashAttnFwdSm90INS1_25CollectiveMainloopFwdSm90ILi2EN4cute5tupleIJNS5_1CILi1EEES8_S8_EEENS6_IJNS7_ILi128EEENS7_ILi96EEENS7_ILi64EEEEEELi256ENS_6half_tEfNS_4arch4Sm90ELb1ELb0ELb1ELb1ELb1ELb0ELb1ELb1ELb0ELb1ELb1ELb0EEENS1_21CollectiveEpilogueFwdINS6_IJSA_NS7_ILi256EEESB_EEES9_SE_SG_Li256ELb1ELb1ELb1ELb0EEENS1_36VarlenDynamicPersistentTileSchedulerILi128ELi96ELi256ELi128ELb1ELb1ELb1ELb1ELb1ELb1EEEEEEEEEvNT_6ParamsE)
        /*0278*/ 	.word	0x00000000


	//----- nvinfo : EIATTR_MIN_STACK_SIZE
	.align		4
.L_116:
        /*027c*/ 	.byte	0x04, 0x12
        /*027e*/ 	.short	(.L_118 - .L_117)
	.align		4
.L_117:
        /*0280*/ 	.word	index@(_ZN7cutlass13device_kernelIN5flash11enable_sm90INS1_16FlashAttnFwdSm90INS1_25CollectiveMainloopFwdSm90ILi2EN4cute5tupleIJNS5_1CILi1EEES8_S8_EEENS6_IJNS7_ILi128EEENS7_ILi96EEENS7_ILi64EEEEEELi256ENS_6half_tEfNS_4arch4Sm90ELb1ELb0ELb1ELb1ELb1ELb1ELb1ELb1ELb0ELb1ELb1ELb0EEENS1_21CollectiveEpilogueFwdINS6_IJSA_NS7_ILi256EEESB_EEES9_SE_SG_Li256ELb1ELb1ELb1ELb0EEENS1_36VarlenDynamicPersistentTileSchedulerILi128ELi96ELi256ELi128ELb1ELb1ELb1ELb1ELb1ELb1EEEEEEEEEvNT_6ParamsE)
        /*0284*/ 	.word	0x00000000
.L_118:


//--------------------- .nv.compat                --------------------------
	.section	.nv.compat,"",@"SHT_CUDA_COMPAT_INFO"
	.align	4
        /*0000*/ 	.byte	0x02, 0x09, 0x01, 0x00, 0x02, 0x02, 0x01, 0x00, 0x02, 0x05, 0x05, 0x00, 0x03, 0x07, 0x01, 0x01
        /*0010*/ 	.byte	0x02, 0x03, 0x00, 0x00, 0x02, 0x06, 0x01, 0x00, 0x04, 0x0b, 0x08, 0x00, 0x09, 0x00, 0x00, 0x00
        /*0020*/ 	.byte	0x00, 0x00, 0x00, 0x00


//--------------------- .nv.info._ZN7cutlass13device_kernelIN5flash11enable_sm90INS1_16FlashAttnFwdSm90INS1_25CollectiveMainloopFwdSm90ILi2EN4cute5tupleIJNS5_1CILi1EEES8_S8_EEENS6_IJNS7_ILi128EEENS7_ILi96EEENS7_ILi64EEEEEELi256ENS_6half_tEfNS_4arch4Sm90ELb0ELb0ELb1ELb0ELb1ELb0ELb0ELb1ELb0ELb1ELb1ELb0EEENS1_21CollectiveEpilogueFwdINS6_IJSA_NS7_ILi256EEESB_EEES9_SE_SG_Li256ELb0ELb1ELb1ELb0EEENS1_19SingleTileSchedulerILb0ELb1ELb1ELi128EEEEEEEEEvNT_6ParamsE --------------------------
	.section	.nv.info._ZN7cutlass13device_kernelIN5flash11enable_sm90INS1_16FlashAttnFwdSm90INS1_25CollectiveMainloopFwdSm90ILi2EN4cute5tupleIJNS5_1CILi1EEES8_S8_EEENS6_IJNS7_ILi128EEENS7_ILi96EEENS7_ILi64EEEEEELi256ENS_6half_tEfNS_4arch4Sm90ELb0ELb0ELb1ELb0ELb1ELb0ELb0ELb1ELb0ELb1ELb1ELb0EEENS1_21CollectiveEpilogueFwdINS6_IJSA_NS7_ILi256EEESB_EEES9_SE_SG_Li256ELb0ELb1ELb1ELb0EEENS1_19SingleTileSchedulerILb0ELb1ELb1ELi128EEEEEEEEEvNT_6ParamsE,"",@"SHT_CUDA_INFO"
	.sectionflags	@""
	.align	4


	//----- nvinfo : EIATTR_CUDA_API_VERSION
	.align		4
        /*0000*/ 	.byte	0x04, 0x37
        /*0002*/ 	.short	(.L_120 - .L_119)
.L_119:
        /*0004*/ 	.word	0x00000082


	//----- nvinfo : EIATTR_KPARAM_INFO
	.align		4
.L_120:
        /*0008*/ 	.byte	0x04, 0x17
        /*000a*/ 	.short	(.L_122 - .L_121)
.L_121:
        /*000c*/ 	.word	0x00000000
        /*0010*/ 	.short	0x0000
        /*0012*/ 	.short	0x0000
        /*0014*/ 	.byte	0x00, 0xf0, 0x01, 0x28


	//----- nvinfo : EIATTR_SPARSE_MMA_MASK
	.align		4
.L_122:
        /*0018*/ 	.byte	0x03, 0x50
        /*001a*/ 	.short	0x0000


	//----- nvinfo : EIATTR_MAXREG_COUNT
	.align		4
        /*001c*/ 	.byte	0x03, 0x1b
        /*001e*/ 	.short	0x00a8


	//----- nvinfo : EIATTR_MERCURY_ISA_VERSION
	.align		4
        /*0020*/ 	.byte	0x03, 0x5f
        /*0022*/ 	.short	0x0101


	//----- nvinfo : EIATTR_VRC_CTA_INIT_COUNT
	.align		4
        /*0024*/ 	.byte	0x02, 0x4a
	.zero		1
	.zero		1


	//----- nvinfo : EIATTR_EXIT_INSTR_OFFSETS
	.align		4
        /*0028*/ 	.byte	0x04, 0x1c
        /*002a*/ 	.short	(.L_124 - .L_123)


	//   ....[0]....
.L_123:
        /*002c*/ 	.word	0x00000010


	//----- nvinfo : EIATTR_MAX_THREADS
	.align		4
.L_124:
        /*0030*/ 	.byte	0x04, 0x05
        /*0032*/ 	.short	(.L_126 - .L_125)
.L_125:
        /*0034*/ 	.word	0x00000180
        /*0038*/ 	.word	0x00000001
        /*003c*/ 	.word	0x00000001


	//----- nvinfo : EIATTR_CBANK_PARAM_SIZE
	.align		4
.L_126:
        /*0040*/ 	.byte	0x03, 0x19
        /*0042*/ 	.short	0x0a00


	//----- nvinfo : EIATTR_PARAM_CBANK
	.align		4
        /*0044*/ 	.byte	0x04, 0x0a
        /*0046*/ 	.short	(.L_128 - .L_127)
	.align		4
.L_127:
        /*0048*/ 	.word	index@(.nv.constant0._ZN7cutlass13device_kernelIN5flash11enable_sm90INS1_16FlashAttnFwdSm90INS1_25CollectiveMainloopFwdSm90ILi2EN4cute5tupleIJNS5_1CILi1EEES8_S8_EEENS6_IJNS7_ILi128EEENS7_ILi96EEENS7_ILi64EEEEEELi256ENS_6half_tEfNS_4arch4Sm90ELb0ELb0ELb1ELb0ELb1ELb0ELb0ELb1ELb0ELb1ELb1ELb0EEENS1_21CollectiveEpilogueFwdINS6_IJSA_NS7_ILi256EEESB_EEES9_SE_SG_Li256ELb0ELb1ELb1ELb0EEENS1_19SingleTileSchedulerILb0ELb1ELb1ELi128EEEEEEEEEvNT_6ParamsE)
        /*004c*/ 	.short	0x0380
        /*004e*/ 	.short	0x0a00


	//----- nvinfo : EIATTR_SW_WAR
	.align		4
.L_128:
        /*0050*/ 	.byte	0x04, 0x36
        /*0052*/ 	.short	(.L_130 - .L_129)
.L_129:
        /*0054*/ 	.word	0x00000008
.L_130:


//--------------------- .nv.info._ZN7cutlass13device_kernelIN5flash11enable_sm90INS1_16FlashAttnFwdSm90INS1_25CollectiveMainloopFwdSm90ILi2EN4cute5tupleIJNS5_1CILi1EEES8_S8_EEENS6_IJNS7_ILi128EEENS7_ILi96EEENS7_ILi64EEEEEELi256ENS_6half_tEfNS_4arch4Sm90ELb0ELb0ELb1ELb0ELb1ELb0ELb1ELb1ELb0ELb1ELb1ELb0EEENS1_21CollectiveEpilogueFwdINS6_IJSA_NS7_ILi256EEESB_EEES9_SE_SG_Li256ELb0ELb1ELb1ELb0EEENS1_19SingleTileSchedulerILb0ELb1ELb1ELi128EEEEEEEEEvNT_6ParamsE --------------------------
	.section	.nv.info._ZN7cutlass13device_kernelIN5flash11enable_sm90INS1_16FlashAttnFwdSm90INS1_25CollectiveMainloopFwdSm90ILi2EN4cute5tupleIJNS5_1CILi1EEES8_S8_EEENS6_IJNS7_ILi128EEENS7_ILi96EEENS7_ILi64EEEEEELi256ENS_6half_tEfNS_4arch4Sm90ELb0ELb0ELb1ELb0ELb1ELb0ELb1ELb1ELb0ELb1ELb1ELb0EEENS1_21CollectiveEpilogueFwdINS6_IJSA_NS7_ILi256EEESB_EEES9_SE_SG_Li256ELb0ELb1ELb1ELb0EEENS1_19SingleTileSchedulerILb0ELb1ELb1ELi128EEEEEEEEEvNT_6ParamsE,"",@"SHT_CUDA_INFO"
	.sectionflags	@""
	.align	4


	//----- nvinfo : EIATTR_CUDA_API_VERSION
	.align		4
        /*0000*/ 	.byte	0x04, 0x37
        /*0002*/ 	.short	(.L_132 - .L_131)
.L_131:
        /*0004*/ 	.word	0x00000082


	//----- nvinfo : EIATTR_KPARAM_INFO
	.align		4
.L_132:
        /*0008*/ 	.byte	0x04, 0x17
        /*000a*/ 	.short	(.L_134 - .L_133)
.L_133:
        /*000c*/ 	.word	0x00000000
        /*0010*/ 	.short	0x0000
        /*0012*/ 	.short	0x0000
        /*0014*/ 	.byte	0x00, 0xf0, 0x01, 0x2c


	//----- nvinfo : EIATTR_SPARSE_MMA_MASK
	.align		4
.L_134:
        /*0018*/ 	.byte	0x03, 0x50
        /*001a*/ 	.short	0x0000


	//----- nvinfo : EIATTR_MAXREG_COUNT
	.align		4
        /*001c*/ 	.byte	0x03, 0x1b
        /*001e*/ 	.short	0x00a8


	//----- nvinfo : EIATTR_MERCURY_ISA_VERSION
	.align		4
        /*0020*/ 	.byte	0x03, 0x5f
        /*0022*/ 	.short	0x0101


	//----- nvinfo : EIATTR_VRC_CTA_INIT_COUNT
	.align		4
        /*0024*/ 	.byte	0x02, 0x4a
	.zero		1
	.zero		1


	//----- nvinfo : EIATTR_EXIT_INSTR_OFFSETS
	.align		4
        /*0028*/ 	.byte	0x04, 0x1c
        /*002a*/ 	.short	(.L_136 - .L_135)


	//   ....[0]....
.L_135:
        /*002c*/ 	.word	0x00000010


	//----- nvinfo : EIATTR_MAX_THREADS
	.align		4
.L_136:
        /*0030*/ 	.byte	0x04, 0x05
        /*0032*/ 	.short	(.L_138 - .L_137)
.L_137:
        /*0034*/ 	.word	0x00000180
        /*0038*/ 	.word	0x00000001
        /*003c*/ 	.word	0x00000001


	//----- nvinfo : EIATTR_CBANK_PARAM_SIZE
	.align		4
.L_138:
        /*0040*/ 	.byte	0x03, 0x19
        /*0042*/ 	.short	0x0b00


	//----- nvinfo : EIATTR_PARAM_CBANK
	.align		4
        /*0044*/ 	.byte	0x04, 0x0a
        /*0046*/ 	.short	(.L_140 - .L_139)
	.align		4
.L_139:
        /*0048*/ 	.word	index@(.nv.constant0._ZN7cutlass13device_kernelIN5flash11enable_sm90INS1_16FlashAttnFwdSm90INS1_25CollectiveMainloopFwdSm90ILi2EN4cute5tupleIJNS5_1CILi1EEES8_S8_EEENS6_IJNS7_ILi128EEENS7_ILi96EEENS7_ILi64EEEEEELi256ENS_6half_tEfNS_4arch4Sm90ELb0ELb0ELb1ELb0ELb1ELb0ELb1ELb1ELb0ELb1ELb1ELb0EEENS1_21CollectiveEpilogueFwdINS6_IJSA_NS7_ILi256EEESB_EEES9_SE_SG_Li256ELb0ELb1ELb1ELb0EEENS1_19SingleTileSchedulerILb0ELb1ELb1ELi128EEEEEEEEEvNT_6ParamsE)
        /*004c*/ 	.short	0x0380
        /*004e*/ 	.short	0x0b00


	//----- nvinfo : EIATTR_SW_WAR
	.align		4
.L_140:
        /*0050*/ 	.byte	0x04, 0x36
        /*0052*/ 	.short	(.L_142 - .L_141)
.L_141:
        /*0054*/ 	.word	0x00000008
.L_142:


//--------------------- .nv.info._ZN7cutlass13device_kernelIN5flash11enable_sm90INS1_16FlashAttnFwdSm90INS1_25CollectiveMainloopFwdSm90ILi2EN4cute5tupleIJNS5_1CILi1EEES8_S8_EEENS6_IJNS7_ILi128EEENS7_ILi96EEENS7_ILi64EEEEEELi256ENS_6half_tEfNS_4arch4Sm90ELb0ELb0ELb1ELb1ELb1ELb0ELb0ELb1ELb0ELb1ELb1ELb0EEENS1_21CollectiveEpilogueFwdINS6_IJSA_NS7_ILi256EEESB_EEES9_SE_SG_Li256ELb1ELb1ELb1ELb0EEENS1_36VarlenDynamicPersistentTileSchedulerILi128ELi96ELi256ELi128ELb1ELb1ELb1ELb0ELb1ELb1EEEEEEEEEvNT_6ParamsE --------------------------
	.section	.nv.info._ZN7cutlass13device_kernelIN5flash11enable_sm90INS1_16FlashAttnFwdSm90INS1_25CollectiveMainloopFwdSm90ILi2EN4cute5tupleIJNS5_1CILi1EEES8_S8_EEENS6_IJNS7_ILi128EEENS7_ILi96EEENS7_ILi64EEEEEELi256ENS_6half_tEfNS_4arch4Sm90ELb0ELb0ELb1ELb1ELb1ELb0ELb0ELb1ELb0ELb1ELb1ELb0EEENS1_21CollectiveEpilogueFwdINS6_IJSA_NS7_ILi256EEESB_EEES9_SE_SG_Li256ELb1ELb1ELb1ELb0EEENS1_36VarlenDynamicPersistentTileSchedulerILi128ELi96ELi256ELi128ELb1ELb1ELb1ELb0ELb1ELb1EEEEEEEEEvNT_6ParamsE,"",@"SHT_CUDA_INFO"
	.sectionflags	@""
	.align	4


	//----- nvinfo : EIATTR_CUDA_API_VERSION
	.align		4
        /*0000*/ 	.byte	0x04, 0x37
        /*0002*/ 	.short	(.L_144 - .L_143)
.L_143:
        /*0004*/ 	.word	0x00000082


	//----- nvinfo : EIATTR_KPARAM_INFO
	.align		4
.L_144:
        /*0008*/ 	.byte	0x04, 0x17
        /*000a*/ 	.short	(.L_146 - .L_145)
.L_145:
        /*000c*/ 	.word	0x00000000
        /*0010*/ 	.short	0x0000
        /*0012*/ 	.short	0x0000
        /*0014*/ 	.byte	0x00, 0xf0, 0x01, 0x2a


	//----- nvinfo : EIATTR_SPARSE_MMA_MASK
	.align		4
.L_146:
        /*0018*/ 	.byte	0x03, 0x50
        /*001a*/ 	.short	0x0000


	//----- nvinfo : EIATTR_MAXREG_COUNT
	.align		4
        /*001c*/ 	.byte	0x03, 0x1b
        /*001e*/ 	.short	0x00a8


	//----- nvinfo : EIATTR_MERCURY_ISA_VERSION
	.align		4
        /*0020*/ 	.byte	0x03, 0x5f
        /*0022*/ 	.short	0x0101


	//----- nvinfo : EIATTR_VRC_CTA_INIT_COUNT
	.align		4
        /*0024*/ 	.byte	0x02, 0x4a
	.zero		1
	.zero		1


	//----- nvinfo : EIATTR_EXIT_INSTR_OFFSETS
	.align		4
        /*0028*/ 	.byte	0x04, 0x1c
        /*002a*/ 	.short	(.L_148 - .L_147)


	//   ....[0]....
.L_147:
        /*002c*/ 	.word	0x00000010


	//----- nvinfo : EIATTR_MAX_THREADS
	.align		4
.L_148:
        /*0030*/ 	.byte	0x04, 0x05
        /*0032*/ 	.short	(.L_150 - .L_149)
.L_149:
        /*0034*/ 	.word	0x00000180
        /*0038*/ 	.word	0x00000001
        /*003c*/ 	.word	0x00000001


	//----- nvinfo : EIATTR_CBANK_PARAM_SIZE
	.align		4
.L_150:
        /*0040*/ 	.byte	0x03, 0x19
        /*0042*/ 	.short	0x0a80


	//----- nvinfo : EIATTR_PARAM_CBANK
	.align		4
        /*0044*/ 	.byte	0x04, 0x0a
        /*0046*/ 	.short	(.L_152 - .L_151)
	.align		4
.L_151:
        /*0048*/ 	.word	index@(.nv.constant0._ZN7cutlass13device_kernelIN5flash11enable_sm90INS1_16FlashAttnFwdSm90INS1_25CollectiveMainloopFwdSm90ILi2EN4cute5tupleIJNS5_1CILi1EEES8_S8_EEENS6_IJNS7_ILi128EEENS7_ILi96EEENS7_ILi64EEEEEELi256ENS_6half_tEfNS_4arch4Sm90ELb0ELb0ELb1ELb1ELb1ELb0ELb0ELb1ELb0ELb1ELb1ELb0EEENS1_21CollectiveEpilogueFwdINS6_IJSA_NS7_ILi256EEESB_EEES9_SE_SG_Li256ELb1ELb1ELb1ELb0EEENS1_36VarlenDynamicPersistentTileSchedulerILi128ELi96ELi256ELi128ELb1ELb1ELb1ELb0ELb1ELb1EEEEEEEEEvNT_6ParamsE)
        /*004c*/ 	.short	0x0380
        /*004e*/ 	.short	0x0a80


	//----- nvinfo : EIATTR_SW_WAR
	.align		4
.L_152:
        /*0050*/ 	.byte	0x04, 0x36
        /*0052*/ 	.short	(.L_154 - .L_153)
.L_153:
        /*0054*/ 	.word	0x00000008
.L_154:


//--------------------- .nv.info._ZN7cutlass13device_kernelIN5flash11enable_sm90INS1_16FlashAttnFwdSm90INS1_25CollectiveMainloopFwdSm90ILi2EN4cute5tupleIJNS5_1CILi1EEES8_S8_EEENS6_IJNS7_ILi128EEENS7_ILi96EEENS7_ILi64EEEEEELi256ENS_6half_tEfNS_4arch4Sm90ELb0ELb0ELb1ELb1ELb1ELb1ELb0ELb1ELb0ELb1ELb1ELb0EEENS1_21CollectiveEpilogueFwdINS6_IJSA_NS7_ILi256EEESB_EEES9_SE_SG_Li256ELb1ELb1ELb1ELb0EEENS1_36VarlenDynamicPersistentTileSchedulerILi128ELi96ELi256ELi128ELb1ELb1ELb1ELb0ELb1ELb1EEEEEEEEEvNT_6ParamsE --------------------------
	.section	.nv.info._ZN7cutlass13device_kernelIN5flash11enable_sm90INS1_16FlashAttnFwdSm90INS1_25CollectiveMainloopFwdSm90ILi2EN4cute5tupleIJNS5_1CILi1EEES8_S8_EEENS6_IJNS7_ILi128EEENS7_ILi96EEENS7_ILi64EEEEEELi256ENS_6half_tEfNS_4arch4Sm90ELb0ELb0ELb1ELb1ELb1ELb1ELb0ELb1ELb0ELb1ELb1ELb0EEENS1_21CollectiveEpilogueFwdINS6_IJSA_NS7_ILi256EEESB_EEES9_SE_SG_Li256ELb1ELb1ELb1ELb0EEENS1_36VarlenDynamicPersistentTileSchedulerILi128ELi96ELi256ELi128ELb1ELb1ELb1ELb0ELb1ELb1EEEEEEEEEvNT_6ParamsE,"",@"SHT_CUDA_INFO"
	.sectionflags	@""
	.align	4


	//----- nvinfo : EIATTR_CUDA_API_VERSION
	.align		4
        /*0000*/ 	.byte	0x04, 0x37
        /*0002*/ 	.short	(.L_156 - .L_155)
.L_155:
        /*0004*/ 	.word	0x00000082


	//----- nvinfo : EIATTR_KPARAM_INFO
	.align		4
.L_156:
        /*0008*/ 	.byte	0x04, 0x17
        /*000a*/ 	.short	(.L_158 - .L_157)
.L_157:
        /*000c*/ 	.word	0x00000000
        /*0010*/ 	.short	0x0000
        /*0012*/ 	.short	0x0000
        /*0014*/ 	.byte	0x00, 0xf0, 0x01, 0x2a


	//----- nvinfo : EIATTR_SPARSE_MMA_MASK
	.align		4
.L_158:
        /*0018*/ 	.byte	0x03, 0x50
        /*001a*/ 	.short	0x0000


	//----- nvinfo : EIATTR_MAXREG_COUNT
	.align		4
        /*001c*/ 	.byte	0x03, 0x1b
        /*001e*/ 	.short	0x00a8


	//----- nvinfo : EIATTR_MERCURY_ISA_VERSION
	.align		4
        /*0020*/ 	.byte	0x03, 0x5f
        /*0022*/ 	.short	0x0101


	//----- nvinfo : EIATTR_VRC_CTA_INIT_COUNT
	.align		4
        /*0024*/ 	.byte	0x02, 0x4a
	.zero		1
	.zero		1


	//----- nvinfo : EIATTR_EXIT_INSTR_OFFSETS
	.align		4
        /*0028*/ 	.byte	0x04, 0x1c
        /*002a*/ 	.short	(.L_160 - .L_159)


	//   ....[0]....
.L_159:
        /*002c*/ 	.word	0x00000010


	//----- nvinfo : EIATTR_MAX_THREADS
	.align		4
.L_160:
        /*0030*/ 	.byte	0x04, 0x05
        /*0032*/ 	.short	(.L_162 - .L_161)
.L_161:
        /*0034*/ 	.word	0x00000180
        /*0038*/ 	.word	0x00000001
        /*003c*/ 	.word	0x00000001


	//----- nvinfo : EIATTR_CBANK_PARAM_SIZE
	.align		4
.L_162:
        /*0040*/ 	.byte	0x03, 0x19
        /*0042*/ 	.short	0x0a80


	//----- nvinfo : EIATTR_PARAM_CBANK
	.align		4
        /*0044*/ 	.byte	0x04, 0x0a
        /*0046*/ 	.short	(.L_164 - .L_163)
	.align		4
.L_163:
        /*0048*/ 	.word	index@(.nv.constant0._ZN7cutlass13device_kernelIN5flash11enable_sm90INS1_16FlashAttnFwdSm90INS1_25CollectiveMainloopFwdSm90ILi2EN4cute5tupleIJNS5_1CILi1EEES8_S8_EEENS6_IJNS7_ILi128EEENS7_ILi96EEENS7_ILi64EEEEEELi256ENS_6half_tEfNS_4arch4Sm90ELb0ELb0ELb1ELb1ELb1ELb1ELb0ELb1ELb0ELb1ELb1ELb0EEENS1_21CollectiveEpilogueFwdINS6_IJSA_NS7_ILi256EEESB_EEES9_SE_SG_Li256ELb1ELb1ELb1ELb0EEENS1_36VarlenDynamicPersistentTileSchedulerILi128ELi96ELi256ELi128ELb1ELb1ELb1ELb0ELb1ELb1EEEEEEEEEvNT_6ParamsE)
        /*004c*/ 	.short	0x0380
        /*004e*/ 	.short	0x0a80


	//----- nvinfo : EIATTR_SW_WAR
	.align		4
.L_164:
        /*0050*/ 	.byte	0x04, 0x36
        /*0052*/ 	.short	(.L_166 - .L_165)
.L_165:
        /*0054*/ 	.word	0x00000008
.L_166:


//--------------------- .nv.info._ZN7cutlass13device_kernelIN5flash11enable_sm90INS1_16FlashAttnFwdSm90INS1_25CollectiveMainloopFwdSm90ILi2EN4cute5tupleIJNS5_1CILi1EEES8_S8_EEENS6_IJNS7_ILi128EEENS7_ILi96EEENS7_ILi64EEEEEELi256ENS_6half_tEfNS_4arch4Sm90ELb0ELb0ELb1ELb1ELb1ELb0ELb1ELb1ELb0ELb1ELb1ELb0EEENS1_21CollectiveEpilogueFwdINS6_IJSA_NS7_ILi256EEESB_EEES9_SE_SG_Li256ELb1ELb1ELb1ELb0EEENS1_36VarlenDynamicPersistentTileSchedulerILi128ELi96ELi256ELi128ELb1ELb1ELb1ELb0ELb1ELb1EEEEEEEEEvNT_6ParamsE --------------------------
	.section	.nv.info._ZN7cutlass13device_kernelIN5flash11enable_sm90INS1_16FlashAttnFwdSm90INS1_25CollectiveMainloopFwdSm90ILi2EN4cute5tupleIJNS5_1CILi1EEES8_S8_EEENS6_IJNS7_ILi128EEENS7_ILi96EEENS7_ILi64EEEEEELi256ENS_6half_tEfNS_4arch4Sm90ELb0ELb0ELb1ELb1ELb1ELb0ELb1ELb1ELb0ELb1ELb1ELb0EEENS1_21CollectiveEpilogueFwdINS6_IJSA_NS7_ILi256EEESB_EEES9_SE_SG_Li256ELb1ELb1ELb1ELb0EEENS1_36VarlenDynamicPersistentTileSchedulerILi128ELi96ELi256ELi128ELb1ELb1ELb1ELb0ELb1ELb1EEEEEEEEEvNT_6ParamsE,"",@"SHT_CUDA_INFO"
	.sectionflags	@""
	.align	4


	//----- nvinfo : EIATTR_CUDA_API_VERSION
	.align		4
        /*0000*/ 	.byte	0x04, 0x37
        /*0002*/ 	.short	(.L_168 - .L_167)
.L_167:
        /*0004*/ 	.word	0x00000082


	//----- nvinfo : EIATTR_KPARAM_INFO
	.align		4
.L_168:
        /*0008*/ 	.byte	0x04, 0x17
        /*000a*/ 	.short	(.L_170 - .L_169)
.L_169:
        /*000c*/ 	.word	0x00000000
        /*0010*/ 	.short	0x0000
        /*0012*/ 	.short	0x0000
        /*0014*/ 	.byte	0x00, 0xf0, 0x01, 0x2e


	//----- nvinfo : EIATTR_SPARSE_MMA_MASK
	.align		4
.L_170:
        /*0018*/ 	.byte	0x03, 0x50
        /*001a*/ 	.short	0x0000


	//----- nvinfo : EIATTR_MAXREG_COUNT
	.align		4
        /*001c*/ 	.byte	0x03, 0x1b
        /*001e*/ 	.short	0x00a8


	//----- nvinfo : EIATTR_MERCURY_ISA_VERSION
	.align		4
        /*0020*/ 	.byte	0x03, 0x5f
        /*0022*/ 	.short	0x0101


	//----- nvinfo : EIATTR_VRC_CTA_INIT_COUNT
	.align		4
        /*0024*/ 	.byte	0x02, 0x4a
	.zero		1
	.zero		1


	//----- nvinfo : EIATTR_EXIT_INSTR_OFFSETS
	.align		4
        /*0028*/ 	.byte	0x04, 0x1c
        /*002a*/ 	.short	(.L_172 - .L_171)


	//   ....[0]....
.L_171:
        /*002c*/ 	.word	0x00000010


	//----- nvinfo : EIATTR_MAX_THREADS
	.align		4
.L_172:
        /*0030*/ 	.byte	0x04, 0x05
        /*0032*/ 	.short	(.L_174 - .L_173)
.L_173:
        /*0034*/ 	.word	0x00000180
        /*0038*/ 	.word	0x00000001
        /*003c*/ 	.word	0x00000001


	//----- nvinfo : EIATTR_CBANK_PARAM_SIZE
	.align		4
.L_174:
        /*0040*/ 	.byte	0x03, 0x19
        /*0042*/ 	.short	0x0b80


	//----- nvinfo : EIATTR_PARAM_CBANK
	.align		4
        /*0044*/ 	.byte	0x04, 0x0a
        /*0046*/ 	.short	(.L_176 - .L_175)
	.align		4
.L_175:
        /*0048*/ 	.word	index@(.nv.constant0._ZN7cutlass13device_kernelIN5flash11enable_sm90INS1_16FlashAttnFwdSm90INS1_25CollectiveMainloopFwdSm90ILi2EN4cute5tupleIJNS5_1CILi1EEES8_S8_EEENS6_IJNS7_ILi128EEENS7_ILi96EEENS7_ILi64EEEEEELi256ENS_6half_tEfNS_4arch4Sm90ELb0ELb0ELb1ELb1ELb1ELb0ELb1ELb1ELb0ELb1ELb1ELb0EEENS1_21CollectiveEpilogueFwdINS6_IJSA_NS7_ILi256EEESB_EEES9_SE_SG_Li256ELb1ELb1ELb1ELb0EEENS1_36VarlenDynamicPersistentTileSchedulerILi128ELi96ELi256ELi128ELb1ELb1ELb1ELb0ELb1ELb1EEEEEEEEEvNT_6ParamsE)
        /*004c*/ 	.short	0x0380
        /*004e*/ 	.short	0x0b80


	//----- nvinfo : EIATTR_SW_WAR
	.align		4
.L_176:
        /*0050*/ 	.byte	0x04, 0x36
        /*0052*/ 	.short	(.L_178 - .L_177)
.L_177:
        /*0054*/ 	.word	0x00000008
.L_178:


//--------------------- .nv.info._ZN7cutlass13device_kernelIN5flash11enable_sm90INS1_16FlashAttnFwdSm90INS1_25CollectiveMainloopFwdSm90ILi2EN4cute5tupleIJNS5_1CILi1EEES8_S8_EEENS6_IJNS7_ILi128EEENS7_ILi96EEENS7_ILi64EEEEEELi256ENS_6half_tEfNS_4arch4Sm90ELb0ELb0ELb1ELb1ELb1ELb1ELb1ELb1ELb0ELb1ELb1ELb0EEENS1_21CollectiveEpilogueFwdINS6_IJSA_NS7_ILi256EEESB_EEES9_SE_SG_Li256ELb1ELb1ELb1ELb0EEENS1_36VarlenDynamicPersistentTileSchedulerILi128ELi96ELi256ELi128ELb1ELb1ELb1ELb0ELb1ELb1EEEEEEEEEvNT_6ParamsE --------------------------
	.section	.nv.info._ZN7cutlass13device_kernelIN5flash11enable_sm90INS1_16FlashAttnFwdSm90INS1_25CollectiveMainloopFwdSm90ILi2EN4cute5tupleIJNS5_1CILi1EEES8_S8_EEENS6_IJNS7_ILi128EEENS7_ILi96EEENS7_ILi64EEEEEELi256ENS_6half_tEfNS_4arch4Sm90ELb0ELb0ELb1ELb1ELb1ELb1ELb1ELb1ELb0ELb1ELb1ELb0EEENS1_21CollectiveEpilogueFwdINS6_IJSA_NS7_ILi256EEESB_EEES9_SE_SG_Li256ELb1ELb1ELb1ELb0EEENS1_36VarlenDynamicPersistentTileSchedulerILi128ELi96ELi256ELi128ELb1ELb1ELb1ELb0ELb1ELb1EEEEEEEEEvNT_6ParamsE,"",@"SHT_CUDA_INFO"
	.sectionflags	@""
	.align	4


	//----- nvinfo : EIATTR_CUDA_API_VERSION
	.align		4
        /*0000*/ 	.byte	0x04, 0x37
        /*0002*/ 	.short	(.L_180 - .L_179)
.L_179:
        /*0004*/ 	.word	0x00000082


	//----- nvinfo : EIATTR_KPARAM_INFO
	.align		4
.L_180:
        /*0008*/ 	.byte	0x04, 0x17
        /*000a*/ 	.short	(.L_182 - .L_181)
.L_181:
        /*000c*/ 	.word	0x00000000
        /*0010*/ 	.short	0x0000
        /*0012*/ 	.short	0x0000
        /*0014*/ 	.byte	0x00, 0xf0, 0x01, 0x2e


	//----- nvinfo : EIATTR_SPARSE_MMA_MASK
	.align		4
.L_182:
        /*0018*/ 	.byte	0x03, 0x50
        /*001a*/ 	.short	0x0000


	//----- nvinfo : EIATTR_MAXREG_COUNT
	.align		4
        /*001c*/ 	.byte	0x03, 0x1b
        /*001e*/ 	.short	0x00a8


	//----- nvinfo : EIATTR_MERCURY_ISA_VERSION
	.align		4
        /*0020*/ 	.byte	0x03, 0x5f
        /*0022*/ 	.short	0x0101


	//----- nvinfo : EIATTR_VRC_CTA_INIT_COUNT
	.align		4
        /*0024*/ 	.byte	0x02, 0x4a
	.zero		1
	.zero		1


	//----- nvinfo : EIATTR_EXIT_INSTR_OFFSETS
	.align		4
        /*0028*/ 	.byte	0x04, 0x1c
        /*002a*/ 	.short	(.L_184 - .L_183)


	//   ....[0]....
.L_183:
        /*002c*/ 	.word	0x00000010


	//----- nvinfo : EIATTR_MAX_THREADS
	.align		4
.L_184:
        /*0030*/ 	.byte	0x04, 0x05
        /*0032*/ 	.short	(.L_186 - .L_185)
.L_185:
        /*0034*/ 	.word	0x00000180
        /*0038*/ 	.word	0x00000001
        /*003c*/ 	.word	0x00000001


	//----- nvinfo : EIATTR_CBANK_PARAM_SIZE
	.align		4
.L_186:
        /*0040*/ 	.byte	0x03, 0x19
        /*0042*/ 	.short	0x0b80


	//----- nvinfo : EIATTR_PARAM_CBANK
	.align		4
        /*0044*/ 	.byte	0x04, 0x0a
        /*0046*/ 	.short	(.L_188 - .L_187)
	.align		4
.L_187:
        /*0048*/ 	.word	index@(.nv.constant0._ZN7cutlass13device_kernelIN5flash11enable_sm90INS1_16FlashAttnFwdSm90INS1_25CollectiveMainloopFwdSm90ILi2EN4cute5tupleIJNS5_1CILi1EEES8_S8_EEENS6_IJNS7_ILi128EEENS7_ILi96EEENS7_ILi64EEEEEELi256ENS_6half_tEfNS_4arch4Sm90ELb0ELb0ELb1ELb1ELb1ELb1ELb1ELb1ELb0ELb1ELb1ELb0EEENS1_21CollectiveEpilogueFwdINS6_IJSA_NS7_ILi256EEESB_EEES9_SE_SG_Li256ELb1ELb1ELb1ELb0EEENS1_36VarlenDynamicPersistentTileSchedulerILi128ELi96ELi256ELi128ELb1ELb1ELb1ELb0ELb1ELb1EEEEEEEEEvNT_6ParamsE)
        /*004c*/ 	.short	0x0380
        /*004e*/ 	.short	0x0b80


	//----- nvinfo : EIATTR_SW_WAR
	.align		4
.L_188:
        /*0050*/ 	.byte	0x04, 0x36
        /*0052*/ 	.short	(.L_190 - .L_189)
.L_189:
        /*0054*/ 	.word	0x00000008
.L_190:


//--------------------- .nv.info._ZN7cutlass13device_kernelIN5flash11enable_sm90INS1_16FlashAttnFwdSm90INS1_25CollectiveMainloopFwdSm90ILi2EN4cute5tupleIJNS5_1CILi1EEES8_S8_EEENS6_IJNS7_ILi128EEENS7_ILi96EEENS7_ILi64EEEEEELi256ENS_6half_tEfNS_4arch4Sm90ELb0ELb1ELb1ELb0ELb1ELb0ELb0ELb1ELb0ELb1ELb1ELb0EEENS1_21CollectiveEpilogueFwdINS6_IJSA_NS7_ILi256EEESB_EEES9_SE_SG_Li256ELb0ELb1ELb1ELb0EEENS1_19SingleTileSchedulerILb0ELb1ELb1ELi128EEEEEEEEEvNT_6ParamsE --------------------------
	.section	.nv.info._ZN7cutlass13device_kernelIN5flash11enable_sm90INS1_16FlashAttnFwdSm90INS1_25CollectiveMainloopFwdSm90ILi2EN4cute5tupleIJNS5_1CILi1EEES8_S8_EEENS6_IJNS7_ILi128EEENS7_ILi96EEENS7_ILi64EEEEEELi256ENS_6half_tEfNS_4arch4Sm90ELb0ELb1ELb1ELb0ELb1ELb0ELb0ELb1ELb0ELb1ELb1ELb0EEENS1_21CollectiveEpilogueFwdINS6_IJSA_NS7_ILi256EEESB_EEES9_SE_SG_Li256ELb0ELb1ELb1ELb0EEENS1_19SingleTileSchedulerILb0ELb1ELb1ELi128EEEEEEEEEvNT_6ParamsE,"",@"SHT_CUDA_INFO"
	.sectionflags	@""
	.align	4


	//----- nvinfo : EIATTR_CUDA_API_VERSION
	.align		4
        /*0000*/ 	.byte	0x04, 0x37
        /*0002*/ 	.short	(.L_192 - .L_191)
.L_191:
        /*0004*/ 	.word	0x00000082


	//----- nvinfo : EIATTR_KPARAM_INFO
	.align		4
.L_192:
        /*0008*/ 	.byte	0x04, 0x17
        /*000a*/ 	.short	(.L_194 - .L_193)
.L_193:
        /*000c*/ 	.word	0x00000000
        /*0010*/ 	.short	0x0000
        /*0012*/ 	.short	0x0000
        /*0014*/ 	.byte	0x00, 0xf0, 0x01, 0x28


	//----- nvinfo : EIATTR_SPARSE_MMA_MASK
	.align		4
.L_194:
        /*0018*/ 	.byte	0x03, 0x50
        /*001a*/ 	.short	0x0000


	//----- nvinfo : EIATTR_MAXREG_COUNT
	.align		4
        /*001c*/ 	.byte	0x03, 0x1b
        /*001e*/ 	.short	0x00a8


	//----- nvinfo : EIATTR_MERCURY_ISA_VERSION
	.align		4
        /*0020*/ 	.byte	0x03, 0x5f
        /*0022*/ 	.short	0x0101


	//----- nvinfo : EIATTR_VRC_CTA_INIT_COUNT
	.align		4
        /*0024*/ 	.byte	0x02, 0x4a
	.zero		1
	.zero		1


	//----- nvinfo : EIATTR_EXIT_INSTR_OFFSETS
	.align		4
        /*0028*/ 	.byte	0x04, 0x1c
        /*002a*/ 	.short	(.L_196 - .L_195)


	//   ....[0]....
.L_195:
        /*002c*/ 	.word	0x00000010


	//----- nvinfo : EIATTR_MAX_THREADS
	.align		4
.L_196:
        /*0030*/ 	.byte	0x04, 0x05
        /*0032*/ 	.short	(.L_198 - .L_197)
.L_197:
        /*0034*/ 	.word	0x00000180
        /*0038*/ 	.word	0x00000001
        /*003c*/ 	.word	0x00000001


	//----- nvinfo : EIATTR_CBANK_PARAM_SIZE
	.align		4
.L_198:
        /*0040*/ 	.byte	0x03, 0x19
        /*0042*/ 	.short	0x0a00


	//----- nvinfo : EIATTR_PARAM_CBANK
	.align		4
        /*0044*/ 	.byte	0x04, 0x0a
        /*0046*/ 	.short	(.L_200 - .L_199)
	.align		4
.L_199:
        /*0048*/ 	.word	index@(.nv.constant0._ZN7cutlass13device_kernelIN5flash11enable_sm90INS1_16FlashAttnFwdSm90INS1_25CollectiveMainloopFwdSm90ILi2EN4cute5tupleIJNS5_1CILi1EEES8_S8_EEENS6_IJNS7_ILi128EEENS7_ILi96EEENS7_ILi64EEEEEELi256ENS_6half_tEfNS_4arch4Sm90ELb0ELb1ELb1ELb0ELb1ELb0ELb0ELb1ELb0ELb1ELb1ELb0EEENS1_21CollectiveEpilogueFwdINS6_IJSA_NS7_ILi256EEESB_EEES9_SE_SG_Li256ELb0ELb1ELb1ELb0EEENS1_19SingleTileSchedulerILb0ELb1ELb1ELi128EEEEEEEEEvNT_6ParamsE)
        /*004c*/ 	.short	0x0380
        /*004e*/ 	.short	0x0a00


	//----- nvinfo : EIATTR_SW_WAR
	.align		4
.L_200:
        /*0050*/ 	.byte	0x04, 0x36
        /*0052*/ 	.short	(.L_202 - .L_201)
.L_201:
        /*0054*/ 	.word	0x00000008
.L_202:


//--------------------- .nv.info._ZN7cutlass13device_kernelIN5flash11enable_sm90INS1_16FlashAttnFwdSm90INS1_25CollectiveMainloopFwdSm90ILi2EN4cute5tupleIJNS5_1CILi1EEES8_S8_EEENS6_IJNS7_ILi128EEENS7_ILi96EEENS7_ILi64EEEEEELi256ENS_6half_tEfNS_4arch4Sm90ELb0ELb1ELb1ELb0ELb1ELb0ELb1ELb1ELb0ELb1ELb1ELb0EEENS1_21CollectiveEpilogueFwdINS6_IJSA_NS7_ILi256EEESB_EEES9_SE_SG_Li256ELb0ELb1ELb1ELb0EEENS1_19SingleTileSchedulerILb0ELb1ELb1ELi128EEEEEEEEEvNT_6ParamsE --------------------------
	.section	.nv.info._ZN7cutlass13device_kernelIN5flash11enable_sm90INS1_16FlashAttnFwdSm90INS1_25CollectiveMainloopFwdSm90ILi2EN4cute5tupleIJNS5_1CILi1EEES8_S8_EEENS6_IJNS7_ILi128EEENS7_ILi96EEENS7_ILi64EEEEEELi256ENS_6half_tEfNS_4arch4Sm90ELb0ELb1ELb1ELb0ELb1ELb0ELb1ELb1ELb0ELb1ELb1ELb0EEENS1_21CollectiveEpilogueFwdINS6_IJSA_NS7_ILi256EEESB_EEES9_SE_SG_Li256ELb0ELb1ELb1ELb0EEENS1_19SingleTileSchedulerILb0ELb1ELb1ELi128EEEEEEEEEvNT_6ParamsE,"",@"SHT_CUDA_INFO"
	.sectionflags	@""
	.align	4


	//----- nvinfo : EIATTR_CUDA_API_VERSION
	.align		4
        /*0000*/ 	.byte	0x04, 0x37
        /*0002*/ 	.short	(.L_204 - .L_203)
.L_203:
        /*0004*/ 	.word	0x00000082


	//----- nvinfo : EIATTR_KPARAM_INFO
	.align		4
.L_204:
        /*0008*/ 	.byte	0x04, 0x17
        /*000a*/ 	.short	(.L_206 - .L_205)
.L_205:
        /*000c*/ 	.word	0x00000000
        /*0010*/ 	.short	0x0000
        /*0012*/ 	.short	0x0000
        /*0014*/ 	.byte	0x00, 0xf0, 0x01, 0x2c


	//----- nvinfo : EIATTR_SPARSE_MMA_MASK
	.align		4
.L_206:
        /*0018*/ 	.byte	0x03, 0x50
        /*001a*/ 	.short	0x0000


	//----- nvinfo : EIATTR_MAXREG_COUNT
	.align		4
        /*001c*/ 	.byte	0x03, 0x1b
        /*001e*/ 	.short	0x00a8


	//----- nvinfo : EIATTR_MERCURY_ISA_VERSION
	.align		4
        /*0020*/ 	.byte	0x03, 0x5f
        /*0022*/ 	.short	0x0101


	//----- nvinfo : EIATTR_VRC_CTA_INIT_COUNT
	.align		4
        /*0024*/ 	.byte	0x02, 0x4a
	.zero		1
	.zero		1


	//----- nvinfo : EIATTR_EXIT_INSTR_OFFSETS
	.align		4
        /*0028*/ 	.byte	0x04, 0x1c
        /*002a*/ 	.short	(.L_208 - .L_207)


	//   ....[0]....
.L_207:
        /*002c*/ 	.word	0x00000010


	//----- nvinfo : EIATTR_MAX_THREADS
	.align		4
.L_208:
        /*0030*/ 	.byte	0x04, 0x05
        /*0032*/ 	.short	(.L_210 - .L_209)
.L_209:
        /*0034*/ 	.word	0x00000180
        /*0038*/ 	.word	0x00000001
        /*003c*/ 	.word	0x00000001


	//----- nvinfo : EIATTR_CBANK_PARAM_SIZE
	.align		4
.L_210:
        /*0040*/ 	.byte	0x03, 0x19
        /*0042*/ 	.short	0x0b00


	//----- nvinfo : EIATTR_PARAM_CBANK
	.align		4
        /*0044*/ 	.byte	0x04, 0x0a
        /*0046*/ 	.short	(.L_212 - .L_211)
	.align		4
.L_211:
        /*0048*/ 	.word	index@(.nv.constant0._ZN7cutlass13device_kernelIN5flash11enable_sm90INS1_16FlashAttnFwdSm90INS1_25CollectiveMainloopFwdSm90ILi2EN4cute5tupleIJNS5_1CILi1EEES8_S8_EEENS6_IJNS7_ILi128EEENS7_ILi96EEENS7_ILi64EEEEEELi256ENS_6half_tEfNS_4arch4Sm90ELb0ELb1ELb1ELb0ELb1ELb0ELb1ELb1ELb0ELb1ELb1ELb0EEENS1_21CollectiveEpilogueFwdINS6_IJSA_NS7_ILi256EEESB_EEES9_SE_SG_Li256ELb0ELb1ELb1ELb0EEENS1_19SingleTileSchedulerILb0ELb1ELb1ELi128EEEEEEEEEvNT_6ParamsE)
        /*004c*/ 	.short	0x0380
        /*004e*/ 	.short	0x0b00


	//----- nvinfo : EIATTR_SW_WAR
	.align		4
.L_212:
        /*0050*/ 	.byte	0x04, 0x36
        /*0052*/ 	.short	(.L_214 - .L_213)
.L_213:
        /*0054*/ 	.word	0x00000008
.L_214:


//--------------------- .nv.info._ZN7cutlass13device_kernelIN5flash11enable_sm90INS1_16FlashAttnFwdSm90INS1_25CollectiveMainloopFwdSm90ILi2EN4cute5tupleIJNS5_1CILi1EEES8_S8_EEENS6_IJNS7_ILi128EEENS7_ILi96EEENS7_ILi64EEEEEELi256ENS_6half_tEfNS_4arch4Sm90ELb0ELb1ELb1ELb1ELb1ELb0ELb0ELb1ELb0ELb1ELb1ELb0EEENS1_21CollectiveEpilogueFwdINS6_IJSA_NS7_ILi256EEESB_EEES9_SE_SG_Li256ELb1ELb1ELb1ELb0EEENS1_36VarlenDynamicPersistentTileSchedulerILi128ELi96ELi256ELi128ELb1ELb1ELb1ELb1ELb0ELb1EEEEEEEEEvNT_6ParamsE --------------------------
	.section	.nv.info._ZN7cutlass13device_kernelIN5flash11enable_sm90INS1_16FlashAttnFwdSm90INS1_25CollectiveMainloopFwdSm90ILi2EN4cute5tupleIJNS5_1CILi1EEES8_S8_EEENS6_IJNS7_ILi128EEENS7_ILi96EEENS7_ILi64EEEEEELi256ENS_6half_tEfNS_4arch4Sm90ELb0ELb1ELb1ELb1ELb1ELb0ELb0ELb1ELb0ELb1ELb1ELb0EEENS1_21CollectiveEpilogueFwdINS6_IJSA_NS7_ILi256EEESB_EEES9_SE_SG_Li256ELb1ELb1ELb1ELb0EEENS1_36VarlenDynamicPersistentTileSchedulerILi128ELi96ELi256ELi128ELb1ELb1ELb1ELb1ELb0ELb1EEEEEEEEEvNT_6ParamsE,"",@"SHT_CUDA_INFO"
	.sectionflags	@""
	.align	4


	//----- nvinfo : EIATTR_CUDA_API_VERSION
	.align		4
        /*0000*/ 	.byte	0x04, 0x37
        /*0002*/ 	.short	(.L_216 - .L_215)
.L_215:
        /*0004*/ 	.word	0x00000082


	//----- nvinfo : EIATTR_KPARAM_INFO
	.align		4
.L_216:
        /*0008*/ 	.byte	0x04, 0x17
        /*000a*/ 	.short	(.L_218 - .L_217)
.L_217:
        /*000c*/ 	.word	0x00000000
        /*0010*/ 	.short	0x0000
        /*0012*/ 	.short	0x0000
        /*0014*/ 	.byte	0x00, 0xf0, 0x01, 0x2a


	//----- nvinfo : EIATTR_SPARSE_MMA_MASK
	.align		4
.L_218:
        /*0018*/ 	.byte	0x03, 0x50
        /*001a*/ 	.short	0x0000


	//----- nvinfo : EIATTR_MAXREG_COUNT
	.align		4
        /*001c*/ 	.byte	0x03, 0x1b
        /*001e*/ 	.short	0x00a8


	//----- nvinfo : EIATTR_MERCURY_ISA_VERSION
	.align		4
        /*0020*/ 	.byte	0x03, 0x5f
        /*0022*/ 	.short	0x0101


	//----- nvinfo : EIATTR_VRC_CTA_INIT_COUNT
	.align		4
        /*0024*/ 	.byte	0x02, 0x4a
	.zero		1
	.zero		1


	//----- nvinfo : EIATTR_EXIT_INSTR_OFFSETS
	.align		4
        /*0028*/ 	.byte	0x04, 0x1c
        /*002a*/ 	.short	(.L_220 - .L_219)


	//   ....[0]....
.L_219:
        /*002c*/ 	.word	0x00000010


	//----- nvinfo : EIATTR_MAX_THREADS
	.align		4
.L_220:
        /*0030*/ 	.byte	0x04, 0x05
        /*0032*/ 	.short	(.L_222 - .L_221)
.L_221:
        /*0034*/ 	.word	0x00000180
        /*0038*/ 	.word	0x00000001
        /*003c*/ 	.word	0x00000001


	//----- nvinfo : EIATTR_CBANK_PARAM_SIZE
	.align		4
.L_222:
        /*0040*/ 	.byte	0x03, 0x19
        /*0042*/ 	.short	0x0a80


	//----- nvinfo : EIATTR_PARAM_CBANK
	.align		4
        /*0044*/ 	.byte	0x04, 0x0a
        /*0046*/ 	.short	(.L_224 - .L_223)
	.align		4
.L_223:
        /*0048*/ 	.word	index@(.nv.constant0._ZN7cutlass13device_kernelIN5flash11enable_sm90INS1_16FlashAttnFwdSm90INS1_25CollectiveMainloopFwdSm90ILi2EN4cute5tupleIJNS5_1CILi1EEES8_S8_EEENS6_IJNS7_ILi128EEENS7_ILi96EEENS7_ILi64EEEEEELi256ENS_6half_tEfNS_4arch4Sm90ELb0ELb1ELb1ELb1ELb1ELb0ELb0ELb1ELb0ELb1ELb1ELb0EEENS1_21CollectiveEpilogueFwdINS6_IJSA_NS7_ILi256EEESB_EEES9_SE_SG_Li256ELb1ELb1ELb1ELb0EEENS1_36VarlenDynamicPersistentTileSchedulerILi128ELi96ELi256ELi128ELb1ELb1ELb1ELb1ELb0ELb1EEEEEEEEEvNT_6ParamsE)
        /*004c*/ 	.short	0x0380
        /*004e*/ 	.short	0x0a80


	//----- nvinfo : EIATTR_SW_WAR
	.align		4
.L_224:
        /*0050*/ 	.byte	0x04, 0x36
        /*0052*/ 	.short	(.L_226 - .L_225)
.L_225:
        /*0054*/ 	.word	0x00000008
.L_226:


//--------------------- .nv.info._ZN7cutlass13device_kernelIN5flash11enable_sm90INS1_16FlashAttnFwdSm90INS1_25CollectiveMainloopFwdSm90ILi2EN4cute5tupleIJNS5_1CILi1EEES8_S8_EEENS6_IJNS7_ILi128EEENS7_ILi96EEENS7_ILi64EEEEEELi256ENS_6half_tEfNS_4arch4Sm90ELb0ELb1ELb1ELb1ELb1ELb1ELb0ELb1ELb0ELb1ELb1ELb0EEENS1_21CollectiveEpilogueFwdINS6_IJSA_NS7_ILi256EEESB_EEES9_SE_SG_Li256ELb1ELb1ELb1ELb0EEENS1_36VarlenDynamicPersistentTileSchedulerILi128ELi96ELi256ELi128ELb1ELb1ELb1ELb1ELb0ELb1EEEEEEEEEvNT_6ParamsE --------------------------
	.section	.nv.info._ZN7cutlass13device_kernelIN5flash11enable_sm90INS1_16FlashAttnFwdSm90INS1_25CollectiveMainloopFwdSm90ILi2EN4cute5tupleIJNS5_1CILi1EEES8_S8_EEENS6_IJNS7_ILi128EEENS7_ILi96EEENS7_ILi64EEEEEELi256ENS_6half_tEfNS_4arch4Sm90ELb0ELb1ELb1ELb1ELb1ELb1ELb0ELb1ELb0ELb1ELb1ELb0EEENS1_21CollectiveEpilogueFwdINS6_IJSA_NS7_ILi256EEESB_EEES9_SE_SG_Li256ELb1ELb1ELb1ELb0EEENS1_36VarlenDynamicPersistentTileSchedulerILi128ELi96ELi256ELi128ELb1ELb1ELb1ELb1ELb0ELb1EEEEEEEEEvNT_6ParamsE,"",@"SHT_CUDA_INFO"
	.sectionflags	@""
	.align	4


	//----- nvinfo : EIATTR_CUDA_API_VERSION
	.align		4
        /*0000*/ 	.byte	0x04, 0x37
        /*0002*/ 	.short	(.L_228 - .L_227)
.L_227:
        /*0004*/ 	.word	0x00000082


	//----- nvinfo : EIATTR_KPARAM_INFO
	.align		4
.L_228:
        /*0008*/ 	.byte	0x04, 0x17
        /*000a*/ 	.short	(.L_230 - .L_229)
.L_229:
        /*000c*/ 	.word	0x00000000
        /*0010*/ 	.short	0x0000
        /*0012*/ 	.short	0x0000
        /*0014*/ 	.byte	0x00, 0xf0, 0x01, 0x2a


	//----- nvinfo : EIATTR_SPARSE_MMA_MASK
	.align		4
.L_230:
        /*0018*/ 	.byte	0x03, 0x50
        /*001a*/ 	.short	0x0000


	//----- nvinfo : EIATTR_MAXREG_COUNT
	.align		4
        /*001c*/ 	.byte	0x03, 0x1b
        /*001e*/ 	.short	0x00a8


	//----- nvinfo : EIATTR_MERCURY_ISA_VERSION
	.align		4
        /*0020*/ 	.byte	0x03, 0x5f
        /*0022*/ 	.short	0x0101


	//----- nvinfo : EIATTR_VRC_CTA_INIT_COUNT
	.align		4
        /*0024*/ 	.byte	0x02, 0x4a
	.zero		1
	.zero		1


	//----- nvinfo : EIATTR_EXIT_INSTR_OFFSETS
	.align		4
        /*0028*/ 	.byte	0x04, 0x1c
        /*002a*/ 	.short	(.L_232 - .L_231)


	//   ....[0]....
.L_231:
        /*002c*/ 	.word	0x00000010


	//----- nvinfo : EIATTR_MAX_THREADS
	.align		4
.L_232:
        /*0030*/ 	.byte	0x04, 0x05
        /*0032*/ 	.short	(.L_234 - .L_233)
.L_233:
        /*0034*/ 	.word	0x00000180
        /*0038*/ 	.word	0x00000001
        /*003c*/ 	.word	0x00000001


	//----- nvinfo : EIATTR_CBANK_PARAM_SIZE
	.align		4
.L_234:
        /*0040*/ 	.byte	0x03, 0x19
        /*0042*/ 	.short	0x0a80


	//----- nvinfo : EIATTR_PARAM_CBANK
	.align		4
        /*0044*/ 	.byte	0x04, 0x0a
        /*0046*/ 	.short	(.L_236 - .L_235)
	.align		4
.L_235:
        /*0048*/ 	.word	index@(.nv.constant0._ZN7cutlass13device_kernelIN5flash11enable_sm90INS1_16FlashAttnFwdSm90INS1_25CollectiveMainloopFwdSm90ILi2EN4cute5tupleIJNS5_1CILi1EEES8_S8_EEENS6_IJNS7_ILi128EEENS7_ILi96EEENS7_ILi64EEEEEELi256ENS_6half_tEfNS_4arch4Sm90ELb0ELb1ELb1ELb1ELb1ELb1ELb0ELb1ELb0ELb1ELb1ELb0EEENS1_21CollectiveEpilogueFwdINS6_IJSA_NS7_ILi256EEESB_EEES9_SE_SG_Li256ELb1ELb1ELb1ELb0EEENS1_36VarlenDynamicPersistentTileSchedulerILi128ELi96ELi256ELi128ELb1ELb1ELb1ELb1ELb0ELb1EEEEEEEEEvNT_6ParamsE)
        /*004c*/ 	.short	0x0380
        /*004e*/ 	.short	0x0a80


	//----- nvinfo : EIATTR_SW_WAR
	.align		4
.L_236:
        /*0050*/ 	.byte	0x04, 0x36
        /*0052*/ 	.short	(.L_238 - .L_237)
.L_237:
        /*0054*/ 	.word	0x00000008
.L_238:


//--------------------- .nv.info._ZN7cutlass13device_kernelIN5flash11enable_sm90INS1_16FlashAttnFwdSm90INS1_25CollectiveMainloopFwdSm90ILi2EN4cute5tupleIJNS5_1CILi1EEES8_S8_EEENS6_IJNS7_ILi128EEENS7_ILi96EEENS7_ILi64EEEEEELi256ENS_6half_tEfNS_4arch4Sm90ELb0ELb1ELb1ELb1ELb1ELb0ELb1ELb1ELb0ELb1ELb1ELb0EEENS1_21CollectiveEpilogueFwdINS6_IJSA_NS7_ILi256EEESB_EEES9_SE_SG_Li256ELb1ELb1ELb1ELb0EEENS1_36VarlenDynamicPersistentTileSchedulerILi128ELi96ELi256ELi128ELb1ELb1ELb1ELb1ELb0ELb1EEEEEEEEEvNT_6ParamsE --------------------------
	.section	.nv.info._ZN7cutlass13device_kernelIN5flash11enable_sm90INS1_16FlashAttnFwdSm90INS1_25CollectiveMainloopFwdSm90ILi2EN4cute5tupleIJNS5_1CILi1EEES8_S8_EEENS6_IJNS7_ILi128EEENS7_ILi96EEENS7_ILi64EEEEEELi256ENS_6half_tEfNS_4arch4Sm90ELb0ELb1ELb1ELb1ELb1ELb0ELb1ELb1ELb0ELb1ELb1ELb0EEENS1_21CollectiveEpilogueFwdINS6_IJSA_NS7_ILi256EEESB_EEES9_SE_SG_Li256ELb1ELb1ELb1ELb0EEENS1_36VarlenDynamicPersistentTileSchedulerILi128ELi96ELi256ELi128ELb1ELb1ELb1ELb1ELb0ELb1EEEEEEEEEvNT_6ParamsE,"",@"SHT_CUDA_INFO"
	.sectionflags	@""
	.align	4


	//----- nvinfo : EIATTR_CUDA_API_VERSION
	.align		4
        /*0000*/ 	.byte	0x04, 0x37
        /*0002*/ 	.short	(.L_240 - .L_239)
.L_239:
        /*0004*/ 	.word	0x00000082


	//----- nvinfo : EIATTR_KPARAM_INFO
	.align		4
.L_240:
        /*0008*/ 	.byte	0x04, 0x17
        /*000a*/ 	.short	(.L_242 - .L_241)
.L_241:
        /*000c*/ 	.word	0x00000000
        /*0010*/ 	.short	0x0000
        /*0012*/ 	.short	0x0000
        /*0014*/ 	.byte	0x00, 0xf0, 0x01, 0x2e


	//----- nvinfo : EIATTR_SPARSE_MMA_MASK
	.align		4
.L_242:
        /*0018*/ 	.byte	0x03, 0x50
        /*001a*/ 	.short	0x0000


	//----- nvinfo : EIATTR_MAXREG_COUNT
	.align		4
        /*001c*/ 	.byte	0x03, 0x1b
        /*001e*/ 	.short	0x00a8


	//----- nvinfo : EIATTR_MERCURY_ISA_VERSION
	.align		4
        /*0020*/ 	.byte	0x03, 0x5f
        /*0022*/ 	.short	0x0101


	//----- nvinfo : EIATTR_VRC_CTA_INIT_COUNT
	.align		4
        /*0024*/ 	.byte	0x02, 0x4a
	.zero		1
	.zero		1


	//----- nvinfo : EIATTR_EXIT_INSTR_OFFSETS
	.align		4
        /*0028*/ 	.byte	0x04, 0x1c
        /*002a*/ 	.short	(.L_244 - .L_243)


	//   ....[0]....
.L_243:
        /*002c*/ 	.word	0x00000010


	//----- nvinfo : EIATTR_MAX_THREADS
	.align		4
.L_244:
        /*0030*/ 	.byte	0x04, 0x05
        /*0032*/ 	.short	(.L_246 - .L_245)
.L_245:
        /*0034*/ 	.word	0x00000180
        /*0038*/ 	.word	0x00000001
        /*003c*/ 	.word	0x00000001


	//----- nvinfo : EIATTR_CBANK_PARAM_SIZE
	.align		4
.L_246:
        /*0040*/ 	.byte	0x03, 0x19
        /*0042*/ 	.short	0x0b80


	//----- nvinfo : EIATTR_PARAM_CBANK
	.align		4
        /*0044*/ 	.byte	0x04, 0x0a
        /*0046*/ 	.short	(.L_248 - .L_247)
	.align		4
.L_247:
        /*0048*/ 	.word	index@(.nv.constant0._ZN7cutlass13device_kernelIN5flash11enable_sm90INS1_16FlashAttnFwdSm90INS1_25CollectiveMainloopFwdSm90ILi2EN4cute5tupleIJNS5_1CILi1EEES8_S8_EEENS6_IJNS7_ILi128EEENS7_ILi96EEENS7_ILi64EEEEEELi256ENS_6half_tEfNS_4arch4Sm90ELb0ELb1ELb1ELb1ELb1ELb0ELb1ELb1ELb0ELb1ELb1ELb0EEENS1_21CollectiveEpilogueFwdINS6_IJSA_NS7_ILi256EEESB_EEES9_SE_SG_Li256ELb1ELb1ELb1ELb0EEENS1_36VarlenDynamicPersistentTileSchedulerILi128ELi96ELi256ELi128ELb1ELb1ELb1ELb1ELb0ELb1EEEEEEEEEvNT_6ParamsE)
        /*004c*/ 	.short	0x0380
        /*004e*/ 	.short	0x0b80


	//----- nvinfo : EIATTR_SW_WAR
	.align		4
.L_248:
        /*0050*/ 	.byte	0x04, 0x36
        /*0052*/ 	.short	(.L_250 - .L_249)
.L_249:
        /*0054*/ 	.word	0x00000008
.L_250:


//--------------------- .nv.info._ZN7cutlass13device_kernelIN5flash11enable_sm90INS1_16FlashAttnFwdSm90INS1_25CollectiveMainloopFwdSm90ILi2EN4cute5tupleIJNS5_1CILi1EEES8_S8_EEENS6_IJNS7_ILi128EEENS7_ILi96EEENS7_ILi64EEEEEELi256ENS_6half_tEfNS_4arch4Sm90ELb0ELb1ELb1ELb1ELb1ELb1ELb1ELb1ELb0ELb1ELb1ELb0EEENS1_21CollectiveEpilogueFwdINS6_IJSA_NS7_ILi256EEESB_EEES9_SE_SG_Li256ELb1ELb1ELb1ELb0EEENS1_36VarlenDynamicPersistentTileSchedulerILi128ELi96ELi256ELi128ELb1ELb1ELb1ELb1ELb0ELb1EEEEEEEEEvNT_6ParamsE --------------------------
	.section	.nv.info._ZN7cutlass13device_kernelIN5flash11enable_sm90INS1_16FlashAttnFwdSm90INS1_25CollectiveMainloopFwdSm90ILi2EN4cute5tupleIJNS5_1CILi1EEES8_S8_EEENS6_IJNS7_ILi128EEENS7_ILi96EEENS7_ILi64EEEEEELi256ENS_6half_tEfNS_4arch4Sm90ELb0ELb1ELb1ELb1ELb1ELb1ELb1ELb1ELb0ELb1ELb1ELb0EEENS1_21CollectiveEpilogueFwdINS6_IJSA_NS7_ILi256EEESB_EEES9_SE_SG_Li256ELb1ELb1ELb1ELb0EEENS1_36VarlenDynamicPersistentTileSchedulerILi128ELi96ELi256ELi128ELb1ELb1ELb1ELb1ELb0ELb1EEEEEEEEEvNT_6ParamsE,"",@"SHT_CUDA_INFO"
	.sectionflags	@""
	.align	4


	//----- nvinfo : EIATTR_CUDA_API_VERSION
	.align		4
        /*0000*/ 	.byte	0x04, 0x37
        /*0002*/ 	.short	(.L_252 - .L_251)
.L_251:
        /*0004*/ 	.word	0x00000082


	//----- nvinfo : EIATTR_KPARAM_INFO
	.align		4
.L_252:
        /*0008*/ 	.byte	0x04, 0x17
        /*000a*/ 	.short	(.L_254 - .L_253)
.L_253:
        /*000c*/ 	.word	0x00000000
        /*0010*/ 	.short	0x0000
        /*0012*/ 	.short	0x0000
        /*0014*/ 	.byte	0x00, 0xf0, 0x01, 0x2e


	//----- nvinfo : EIATTR_SPARSE_MMA_MASK
	.align		4
.L_254:
        /*0018*/ 	.byte	0x03, 0x50
        /*001a*/ 	.short	0x0000


	//----- nvinfo : EIATTR_MAXREG_COUNT
	.align		4
        /*001c*/ 	.byte	0x03, 0x1b
        /*001e*/ 	.short	0x00a8


	//----- nvinfo : EIATTR_MERCURY_ISA_VERSION
	.align		4
        /*0020*/ 	.byte	0x03, 0x5f
        /*0022*/ 	.short	0x0101


	//----- nvinfo : EIATTR_VRC_CTA_INIT_COUNT
	.align		4
        /*0024*/ 	.byte	0x02, 0x4a
	.zero		1
	.zero		1


	//----- nvinfo : EIATTR_EXIT_INSTR_OFFSETS
	.align		4
        /*0028*/ 	.byte	0x04, 0x1c
        /*002a*/ 	.short	(.L_256 - .L_255)


	//   ....[0]....
.L_255:
        /*002c*/ 	.word	0x00000010


	//----- nvinfo : EIATTR_MAX_THREADS
	.align		4
.L_256:
        /*0030*/ 	.byte	0x04, 0x05
        /*0032*/ 	.short	(.L_258 - .L_257)
.L_257:
        /*0034*/ 	.word	0x00000180
        /*0038*/ 	.word	0x00000001
        /*003c*/ 	.word	0x00000001


	//----- nvinfo : EIATTR_CBANK_PARAM_SIZE
	.align		4
.L_258:
        /*0040*/ 	.byte	0x03, 0x19
        /*0042*/ 	.short	0x0b80


	//----- nvinfo : EIATTR_PARAM_CBANK
	.align		4
        /*0044*/ 	.byte	0x04, 0x0a
        /*0046*/ 	.short	(.L_260 - .L_259)
	.align		4
.L_259:
        /*0048*/ 	.word	index@(.nv.constant0._ZN7cutlass13device_kernelIN5flash11enable_sm90INS1_16FlashAttnFwdSm90INS1_25CollectiveMainloopFwdSm90ILi2EN4cute5tupleIJNS5_1CILi1EEES8_S8_EEENS6_IJNS7_ILi128EEENS7_ILi96EEENS7_ILi64EEEEEELi256ENS_6half_tEfNS_4arch4Sm90ELb0ELb1ELb1ELb1ELb1ELb1ELb1ELb1ELb0ELb1ELb1ELb0EEENS1_21CollectiveEpilogueFwdINS6_IJSA_NS7_ILi256EEESB_EEES9_SE_SG_Li256ELb1ELb1ELb1ELb0EEENS1_36VarlenDynamicPersistentTileSchedulerILi128ELi96ELi256ELi128ELb1ELb1ELb1ELb1ELb0ELb1EEEEEEEEEvNT_6ParamsE)
        /*004c*/ 	.short	0x0380
        /*004e*/ 	.short	0x0b80


	//----- nvinfo : EIATTR_SW_WAR
	.align		4
.L_260:
        /*0050*/ 	.byte	0x04, 0x36
        /*0052*/ 	.short	(.L_262 - .L_261)
.L_261:
        /*0054*/ 	.word	0x00000008
.L_262:


//--------------------- .nv.info._ZN7cutlass13device_kernelIN5flash11enable_sm90INS1_16FlashAttnFwdSm90INS1_25CollectiveMainloopFwdSm90ILi2EN4cute5tupleIJNS5_1CILi1EEES8_S8_EEENS6_IJNS7_ILi128EEENS7_ILi96EEENS7_ILi64EEEEEELi256ENS_6half_tEfNS_4arch4Sm90ELb1ELb0ELb1ELb0ELb1ELb0ELb0ELb1ELb0ELb1ELb1ELb0EEENS1_21CollectiveEpilogueFwdINS6_IJSA_NS7_ILi256EEESB_EEES9_SE_SG_Li256ELb0ELb1ELb1ELb0EEENS1_19SingleTileSchedulerILb0ELb1ELb1ELi128EEEEEEEEEvNT_6ParamsE --------------------------
	.section	.nv.info._ZN7cutlass13device_kernelIN5flash11enable_sm90INS1_16FlashAttnFwdSm90INS1_25CollectiveMainloopFwdSm90ILi2EN4cute5tupleIJNS5_1CILi1EEES8_S8_EEENS6_IJNS7_ILi128EEENS7_ILi96EEENS7_ILi64EEEEEELi256ENS_6half_tEfNS_4arch4Sm90ELb1ELb0ELb1ELb0ELb1ELb0ELb0ELb1ELb0ELb1ELb1ELb0EEENS1_21CollectiveEpilogueFwdINS6_IJSA_NS7_ILi256EEESB_EEES9_SE_SG_Li256ELb0ELb1ELb1ELb0EEENS1_19SingleTileSchedulerILb0ELb1ELb1ELi128EEEEEEEEEvNT_6ParamsE,"",@"SHT_CUDA_INFO"
	.sectionflags	@""
	.align	4


	//----- nvinfo : EIATTR_CUDA_API_VERSION
	.align		4
        /*0000*/ 	.byte	0x04, 0x37
        /*0002*/ 	.short	(.L_264 - .L_263)
.L_263:
        /*0004*/ 	.word	0x00000082


	//----- nvinfo : EIATTR_KPARAM_INFO
	.align		4
.L_264:
        /*0008*/ 	.byte	0x04, 0x17
        /*000a*/ 	.short	(.L_266 - .L_265)
.L_265:
        /*000c*/ 	.word	0x00000000
        /*0010*/ 	.short	0x0000
        /*0012*/ 	.short	0x0000
        /*0014*/ 	.byte	0x00, 0xf0, 0x01, 0x28


	//----- nvinfo : EIATTR_SPARSE_MMA_MASK
	.align		4
.L_266:
        /*0018*/ 	.byte	0x03, 0x50
        /*001a*/ 	.short	0x0000


	//----- nvinfo : EIATTR_MAXREG_COUNT
	.align		4
        /*001c*/ 	.byte	0x03, 0x1b
        /*001e*/ 	.short	0x00a8


	//----- nvinfo : EIATTR_MERCURY_ISA_VERSION
	.align		4
        /*0020*/ 	.byte	0x03, 0x5f
        /*0022*/ 	.short	0x0101


	//----- nvinfo : EIATTR_VRC_CTA_INIT_COUNT
	.align		4
        /*0024*/ 	.byte	0x02, 0x4a
	.zero		1
	.zero		1


	//----- nvinfo : EIATTR_EXIT_INSTR_OFFSETS
	.align		4
        /*0028*/ 	.byte	0x04, 0x1c
        /*002a*/ 	.short	(.L_268 - .L_267)


	//   ....[0]....
.L_267:
        /*002c*/ 	.word	0x00000010


	//----- nvinfo : EIATTR_MAX_THREADS
	.align		4
.L_268:
        /*0030*/ 	.byte	0x04, 0x05
        /*0032*/ 	.short	(.L_270 - .L_269)
.L_269:
        /*0034*/ 	.word	0x00000180
        /*0038*/ 	.word	0x00000001
        /*003c*/ 	.word	0x00000001


	//----- nvinfo : EIATTR_CBANK_PARAM_SIZE
	.align		4
.L_270:
        /*0040*/ 	.byte	0x03, 0x19
        /*0042*/ 	.short	0x0a00


	//----- nvinfo : EIATTR_PARAM_CBANK
	.align		4
        /*0044*/ 	.byte	0x04, 0x0a
        /*0046*/ 	.short	(.L_272 - .L_271)
	.align		4
.L_271:
        /*0048*/ 	.word	index@(.nv.constant0._ZN7cutlass13device_kernelIN5flash11enable_sm90INS1_16FlashAttnFwdSm90INS1_25CollectiveMainloopFwdSm90ILi2EN4cute5tupleIJNS5_1CILi1EEES8_S8_EEENS6_IJNS7_ILi128EEENS7_ILi96EEENS7_ILi64EEEEEELi256ENS_6half_tEfNS_4arch4Sm90ELb1ELb0ELb1ELb0ELb1ELb0ELb0ELb1ELb0ELb1ELb1ELb0EEENS1_21CollectiveEpilogueFwdINS6_IJSA_NS7_ILi256EEESB_EEES9_SE_SG_Li256ELb0ELb1ELb1ELb0EEENS1_19SingleTileSchedulerILb0ELb1ELb1ELi128EEEEEEEEEvNT_6ParamsE)
        /*004c*/ 	.short	0x0380
        /*004e*/ 	.short	0x0a00


	//----- nvinfo : EIATTR_SW_WAR
	.align		4
.L_272:
        /*0050*/ 	.byte	0x04, 0x36
        /*0052*/ 	.short	(.L_274 - .L_273)
.L_273:
        /*0054*/ 	.word	0x00000008
.L_274:


//--------------------- .nv.info._ZN7cutlass13device_kernelIN5flash11enable_sm90INS1_16FlashAttnFwdSm90INS1_25CollectiveMainloopFwdSm90ILi2EN4cute5tupleIJNS5_1CILi1EEES8_S8_EEENS6_IJNS7_ILi128EEENS7_ILi96EEENS7_ILi64EEEEEELi256ENS_6half_tEfNS_4arch4Sm90ELb1ELb0ELb1ELb0ELb1ELb0ELb1ELb1ELb0ELb1ELb1ELb0EEENS1_21CollectiveEpilogueFwdINS6_IJSA_NS7_ILi256EEESB_EEES9_SE_SG_Li256ELb0ELb1ELb1ELb0EEENS1_19SingleTileSchedulerILb0ELb1ELb1ELi128EEEEEEEEEvNT_6ParamsE --------------------------
	.section	.nv.info._ZN7cutlass13device_kernelIN5flash11enable_sm90INS1_16FlashAttnFwdSm90INS1_25CollectiveMainloopFwdSm90ILi2EN4cute5tupleIJNS5_1CILi1EEES8_S8_EEENS6_IJNS7_ILi128EEENS7_ILi96EEENS7_ILi64EEEEEELi256ENS_6half_tEfNS_4arch4Sm90ELb1ELb0ELb1ELb0ELb1ELb0ELb1ELb1ELb0ELb1ELb1ELb0EEENS1_21CollectiveEpilogueFwdINS6_IJSA_NS7_ILi256EEESB_EEES9_SE_SG_Li256ELb0ELb1ELb1ELb0EEENS1_19SingleTileSchedulerILb0ELb1ELb1ELi128EEEEEEEEEvNT_6ParamsE,"",@"SHT_CUDA_INFO"
	.sectionflags	@""
	.align	4


	//----- nvinfo : EIATTR_CUDA_API_VERSION
	.align		4
        /*0000*/ 	.byte	0x04, 0x37
        /*0002*/ 	.short	(.L_276 - .L_275)
.L_275:
        /*0004*/ 	.word	0x00000082


	//----- nvinfo : EIATTR_KPARAM_INFO
	.align		4
.L_276:
        /*0008*/ 	.byte	0x04, 0x17
        /*000a*/ 	.short	(.L_278 - .L_277)
.L_277:
        /*000c*/ 	.word	0x00000000
        /*0010*/ 	.short	0x0000
        /*0012*/ 	.short	0x0000
        /*0014*/ 	.byte	0x00, 0xf0, 0x01, 0x2c


	//----- nvinfo : EIATTR_SPARSE_MMA_MASK
	.align		4
.L_278:
        /*0018*/ 	.byte	0x03, 0x50
        /*001a*/ 	.short	0x0000


	//----- nvinfo : EIATTR_MAXREG_COUNT
	.align		4
        /*001c*/ 	.byte	0x03, 0x1b
        /*001e*/ 	.short	0x00a8


	//----- nvinfo : EIATTR_MERCURY_ISA_VERSION
	.align		4
        /*0020*/ 	.byte	0x03, 0x5f
        /*0022*/ 	.short	0x0101


	//----- nvinfo : EIATTR_VRC_CTA_INIT_COUNT
	.align		4
        /*0024*/ 	.byte	0x02, 0x4a
	.zero		1
	.zero		1


	//----- nvinfo : EIATTR_EXIT_INSTR_OFFSETS
	.align		4
        /*0028*/ 	.byte	0x04, 0x1c
        /*002a*/ 	.short	(.L_280 - .L_279)


	//   ....[0]....
.L_279:
        /*002c*/ 	.word	0x00000010


	//----- nvinfo : EIATTR_MAX_THREADS
	.align		4
.L_280:
        /*0030*/ 	.byte	0x04, 0x05
        /*0032*/ 	.short	(.L_282 - .L_281)
.L_281:
        /*0034*/ 	.word	0x00000180
        /*0038*/ 	.word	0x00000001
        /*003c*/ 	.word	0x00000001


	//----- nvinfo : EIATTR_CBANK_PARAM_SIZE
	.align		4
.L_282:
        /*0040*/ 	.byte	0x03, 0x19
        /*0042*/ 	.short	0x0b00


	//----- nvinfo : EIATTR_PARAM_CBANK
	.align		4
        /*0044*/ 	.byte	0x04, 0x0a
        /*0046*/ 	.short	(.L_284 - .L_283)
	.align		4
.L_283:
        /*0048*/ 	.word	index@(.nv.constant0._ZN7cutlass13device_kernelIN5flash11enable_sm90INS1_16FlashAttnFwdSm90INS1_25CollectiveMainloopFwdSm90ILi2EN4cute5tupleIJNS5_1CILi1EEES8_S8_EEENS6_IJNS7_ILi128EEENS7_ILi96EEENS7_ILi64EEEEEELi256ENS_6half_tEfNS_4arch4Sm90ELb1ELb0ELb1ELb0ELb1ELb0ELb1ELb1ELb0ELb1ELb1ELb0EEENS1_21CollectiveEpilogueFwdINS6_IJSA_NS7_ILi256EEESB_EEES9_SE_SG_Li256ELb0ELb1ELb1ELb0EEENS1_19SingleTileSchedulerILb0ELb1ELb1ELi128EEEEEEEEEvNT_6ParamsE)
        /*004c*/ 	.short	0x0380
        /*004e*/ 	.short	0x0b00


	//----- nvinfo : EIATTR_SW_WAR
	.align		4
.L_284:
        /*0050*/ 	.byte	0x04, 0x36
        /*0052*/ 	.short	(.L_286 - .L_285)
.L_285:
        /*0054*/ 	.word	0x00000008
.L_286:


//--------------------- .nv.info._ZN7cutlass13device_kernelIN5flash11enable_sm90INS1_16FlashAttnFwdSm90INS1_25CollectiveMainloopFwdSm90ILi2EN4cute5tupleIJNS5_1CILi1EEES8_S8_EEENS6_IJNS7_ILi128EEENS7_ILi96EEENS7_ILi64EEEEEELi256ENS_6half_tEfNS_4arch4Sm90ELb1ELb0ELb1ELb1ELb1ELb0ELb0ELb1ELb0ELb1ELb1ELb0EEENS1_21CollectiveEpilogueFwdINS6_IJSA_NS7_ILi256EEESB_EEES9_SE_SG_Li256ELb1ELb1ELb1ELb0EEENS1_36VarlenDynamicPersistentTileSchedulerILi128ELi96ELi256ELi128ELb1ELb1ELb1ELb1ELb1ELb1EEEEEEEEEvNT_6ParamsE --------------------------
	.section	.nv.info._ZN7cutlass13device_kernelIN5flash11enable_sm90INS1_16FlashAttnFwdSm90INS1_25CollectiveMainloopFwdSm90ILi2EN4cute5tupleIJNS5_1CILi1EEES8_S8_EEENS6_IJNS7_ILi128EEENS7_ILi96EEENS7_ILi64EEEEEELi256ENS_6half_tEfNS_4arch4Sm90ELb1ELb0ELb1ELb1ELb1ELb0ELb0ELb1ELb0ELb1ELb1ELb0EEENS1_21CollectiveEpilogueFwdINS6_IJSA_NS7_ILi256EEESB_EEES9_SE_SG_Li256ELb1ELb1ELb1ELb0EEENS1_36VarlenDynamicPersistentTileSchedulerILi128ELi96ELi256ELi128ELb1ELb1ELb1ELb1ELb1ELb1EEEEEEEEEvNT_6ParamsE,"",@"SHT_CUDA_INFO"
	.sectionflags	@""
	.align	4


	//----- nvinfo : EIATTR_CUDA_API_VERSION
	.align		4
        /*0000*/ 	.byte	0x04, 0x37
        /*0002*/ 	.short	(.L_288 - .L_287)
.L_287:
        /*0004*/ 	.word	0x00000082


	//----- nvinfo : EIATTR_KPARAM_INFO
	.align		4
.L_288:
        /*0008*/ 	.byte	0x04, 0x17
        /*000a*/ 	.short	(.L_290 - .L_289)
.L_289:
        /*000c*/ 	.word	0x00000000
        /*0010*/ 	.short	0x0000
        /*0012*/ 	.short	0x0000
        /*0014*/ 	.byte	0x00, 0xf0, 0x01, 0x2a


	//----- nvinfo : EIATTR_SPARSE_MMA_MASK
	.align		4
.L_290:
        /*0018*/ 	.byte	0x03, 0x50
        /*001a*/ 	.short	0x0000


	//----- nvinfo : EIATTR_MAXREG_COUNT
	.align		4
        /*001c*/ 	.byte	0x03, 0x1b
        /*001e*/ 	.short	0x00a8


	//----- nvinfo : EIATTR_MERCURY_ISA_VERSION
	.align		4
        /*0020*/ 	.byte	0x03, 0x5f
        /*0022*/ 	.short	0x0101


	//----- nvinfo : EIATTR_VRC_CTA_INIT_COUNT
	.align		4
        /*0024*/ 	.byte	0x02, 0x4a
	.zero		1
	.zero		1


	//----- nvinfo : EIATTR_EXIT_INSTR_OFFSETS
	.align		4
        /*0028*/ 	.byte	0x04, 0x1c
        /*002a*/ 	.short	(.L_292 - .L_291)


	//   ....[0]....
.L_291:
        /*002c*/ 	.word	0x00000010


	//----- nvinfo : EIATTR_MAX_THREADS
	.align		4
.L_292:
        /*0030*/ 	.byte	0x04, 0x05
        /*0032*/ 	.short	(.L_294 - .L_293)
.L_293:
        /*0034*/ 	.word	0x00000180
        /*0038*/ 	.word	0x00000001
        /*003c*/ 	.word	0x00000001


	//----- nvinfo : EIATTR_CBANK_PARAM_SIZE
	.align		4
.L_294:
        /*0040*/ 	.byte	0x03, 0x19
        /*0042*/ 	.short	0x0a80


	//----- nvinfo : EIATTR_PARAM_CBANK
	.align		4
        /*0044*/ 	.byte	0x04, 0x0a
        /*0046*/ 	.short	(.L_296 - .L_295)
	.align		4
.L_295:
        /*0048*/ 	.word	index@(.nv.constant0._ZN7cutlass13device_kernelIN5flash11enable_sm90INS1_16FlashAttnFwdSm90INS1_25CollectiveMainloopFwdSm90ILi2EN4cute5tupleIJNS5_1CILi1EEES8_S8_EEENS6_IJNS7_ILi128EEENS7_ILi96EEENS7_ILi64EEEEEELi256ENS_6half_tEfNS_4arch4Sm90ELb1ELb0ELb1ELb1ELb1ELb0ELb0ELb1ELb0ELb1ELb1ELb0EEENS1_21CollectiveEpilogueFwdINS6_IJSA_NS7_ILi256EEESB_EEES9_SE_SG_Li256ELb1ELb1ELb1ELb0EEENS1_36VarlenDynamicPersistentTileSchedulerILi128ELi96ELi256ELi128ELb1ELb1ELb1ELb1ELb1ELb1EEEEEEEEEvNT_6ParamsE)
        /*004c*/ 	.short	0x0380
        /*004e*/ 	.short	0x0a80


	//----- nvinfo : EIATTR_SW_WAR
	.align		4
.L_296:
        /*0050*/ 	.byte	0x04, 0x36
        /*0052*/ 	.short	(.L_298 - .L_297)
.L_297:
        /*0054*/ 	.word	0x00000008
.L_298:


//--------------------- .nv.info._ZN7cutlass13device_kernelIN5flash11enable_sm90INS1_16FlashAttnFwdSm90INS1_25CollectiveMainloopFwdSm90ILi2EN4cute5tupleIJNS5_1CILi1EEES8_S8_EEENS6_IJNS7_ILi128EEENS7_ILi96EEENS7_ILi64EEEEEELi256ENS_6half_tEfNS_4arch4Sm90ELb1ELb0ELb1ELb1ELb1ELb1ELb0ELb1ELb0ELb1ELb1ELb0EEENS1_21CollectiveEpilogueFwdINS6_IJSA_NS7_ILi256EEESB_EEES9_SE_SG_Li256ELb1ELb1ELb1ELb0EEENS1_36VarlenDynamicPersistentTileSchedulerILi128ELi96ELi256ELi128ELb1ELb1ELb1ELb1ELb1ELb1EEEEEEEEEvNT_6ParamsE --------------------------
	.section	.nv.info._ZN7cutlass13device_kernelIN5flash11enable_sm90INS1_16FlashAttnFwdSm90INS1_25CollectiveMainloopFwdSm90ILi2EN4cute5tupleIJNS5_1CILi1EEES8_S8_EEENS6_IJNS7_ILi128EEENS7_ILi96EEENS7_ILi64EEEEEELi256ENS_6half_tEfNS_4arch4Sm90ELb1ELb0ELb1ELb1ELb1ELb1ELb0ELb1ELb0ELb1ELb1ELb0EEENS1_21CollectiveEpilogueFwdINS6_IJSA_NS7_ILi256EEESB_EEES9_SE_SG_Li256ELb1ELb1ELb1ELb0EEENS1_36VarlenDynamicPersistentTileSchedulerILi128ELi96ELi256ELi128ELb1ELb1ELb1ELb1ELb1ELb1EEEEEEEEEvNT_6ParamsE,"",@"SHT_CUDA_INFO"
	.sectionflags	@""
	.align	4


	//----- nvinfo : EIATTR_CUDA_API_VERSION
	.align		4
        /*0000*/ 	.byte	0x04, 0x37
        /*0002*/ 	.short	(.L_300 - .L_299)
.L_299:
        /*0004*/ 	.word	0x00000082


	//----- nvinfo : EIATTR_KPARAM_INFO
	.align		4
.L_300:
        /*0008*/ 	.byte	0x04, 0x17
        /*000a*/ 	.short	(.L_302 - .L_301)
.L_301:
        /*000c*/ 	.word	0x00000000
        /*0010*/ 	.short	0x0000
        /*0012*/ 	.short	0x0000
        /*0014*/ 	.byte	0x00, 0xf0, 0x01, 0x2a


	//----- nvinfo : EIATTR_SPARSE_MMA_MASK
	.align		4
.L_302:
        /*0018*/ 	.byte	0x03, 0x50
        /*001a*/ 	.short	0x0000


	//----- nvinfo : EIATTR_MAXREG_COUNT
	.align		4
        /*001c*/ 	.byte	0x03, 0x1b
        /*001e*/ 	.short	0x00a8


	//----- nvinfo : EIATTR_MERCURY_ISA_VERSION
	.align		4
        /*0020*/ 	.byte	0x03, 0x5f
        /*0022*/ 	.short	0x0101


	//----- nvinfo : EIATTR_VRC_CTA_INIT_COUNT
	.align		4
        /*0024*/ 	.byte	0x02, 0x4a
	.zero		1
	.zero		1


	//----- nvinfo : EIATTR_EXIT_INSTR_OFFSETS
	.align		4
        /*0028*/ 	.byte	0x04, 0x1c
        /*002a*/ 	.short	(.L_304 - .L_303)


	//   ....[0]....
.L_303:
        /*002c*/ 	.word	0x00000010


	//----- nvinfo : EIATTR_MAX_THREADS
	.align		4
.L_304:
        /*0030*/ 	.byte	0x04, 0x05
        /*0032*/ 	.short	(.L_306 - .L_305)
.L_305:
        /*0034*/ 	.word	0x00000180
        /*0038*/ 	.word	0x00000001
        /*003c*/ 	.word	0x00000001


	//----- nvinfo : EIATTR_CBANK_PARAM_SIZE
	.align		4
.L_306:
        /*0040*/ 	.byte	0x03, 0x19
        /*0042*/ 	.short	0x0a80


	//----- nvinfo : EIATTR_PARAM_CBANK
	.align		4
        /*0044*/ 	.byte	0x04, 0x0a
        /*0046*/ 	.short	(.L_308 - .L_307)
	.align		4
.L_307:
        /*0048*/ 	.word	index@(.nv.constant0._ZN7cutlass13device_kernelIN5flash11enable_sm90INS1_16FlashAttnFwdSm90INS1_25CollectiveMainloopFwdSm90ILi2EN4cute5tupleIJNS5_1CILi1EEES8_S8_EEENS6_IJNS7_ILi128EEENS7_ILi96EEENS7_ILi64EEEEEELi256ENS_6half_tEfNS_4arch4Sm90ELb1ELb0ELb1ELb1ELb1ELb1ELb0ELb1ELb0ELb1ELb1ELb0EEENS1_21CollectiveEpilogueFwdINS6_IJSA_NS7_ILi256EEESB_EEES9_SE_SG_Li256ELb1ELb1ELb1ELb0EEENS1_36VarlenDynamicPersistentTileSchedulerILi128ELi96ELi256ELi128ELb1ELb1ELb1ELb1ELb1ELb1EEEEEEEEEvNT_6ParamsE)
        /*004c*/ 	.short	0x0380
        /*004e*/ 	.short	0x0a80


	//----- nvinfo : EIATTR_SW_WAR
	.align		4
.L_308:
        /*0050*/ 	.byte	0x04, 0x36
        /*0052*/ 	.short	(.L_310 - .L_309)
.L_309:
        /*0054*/ 	.word	0x00000008
.L_310:


//--------------------- .nv.info._ZN7cutlass13device_kernelIN5flash11enable_sm90INS1_16FlashAttnFwdSm90INS1_25CollectiveMainloopFwdSm90ILi2EN4cute5tupleIJNS5_1CILi1EEES8_S8_EEENS6_IJNS7_ILi128EEENS7_ILi96EEENS7_ILi64EEEEEELi256ENS_6half_tEfNS_4arch4Sm90ELb1ELb0ELb1ELb1ELb1ELb0ELb1ELb1ELb0ELb1ELb1ELb0EEENS1_21CollectiveEpilogueFwdINS6_IJSA_NS7_ILi256EEESB_EEES9_SE_SG_Li256ELb1ELb1ELb1ELb0EEENS1_36VarlenDynamicPersistentTileSchedulerILi128ELi96ELi256ELi128ELb1ELb1ELb1ELb1ELb1ELb1EEEEEEEEEvNT_6ParamsE --------------------------
	.section	.nv.info._ZN7cutlass13device_kernelIN5flash11enable_sm90INS1_16FlashAttnFwdSm90INS1_25CollectiveMainloopFwdSm90ILi2EN4cute5tupleIJNS5_1CILi1EEES8_S8_EEENS6_IJNS7_ILi128EEENS7_ILi96EEENS7_ILi64EEEEEELi256ENS_6half_tEfNS_4arch4Sm90ELb1ELb0ELb1ELb1ELb1ELb0ELb1ELb1ELb0ELb1ELb1ELb0EEENS1_21CollectiveEpilogueFwdINS6_IJSA_NS7_ILi256EEESB_EEES9_SE_SG_Li256ELb1ELb1ELb1ELb0EEENS1_36VarlenDynamicPersistentTileSchedulerILi128ELi96ELi256ELi128ELb1ELb1ELb1ELb1ELb1ELb1EEEEEEEEEvNT_6ParamsE,"",@"SHT_CUDA_INFO"
	.sectionflags	@""
	.align	4


	//----- nvinfo : EIATTR_CUDA_API_VERSION
	.align		4
        /*0000*/ 	.byte	0x04, 0x37
        /*0002*/ 	.short	(.L_312 - .L_311)
.L_311:
        /*0004*/ 	.word	0x00000082


	//----- nvinfo : EIATTR_KPARAM_INFO
	.align		4
.L_312:
        /*0008*/ 	.byte	0x04, 0x17
        /*000a*/ 	.short	(.L_314 - .L_313)
.L_313:
        /*000c*/ 	.word	0x00000000
        /*0010*/ 	.short	0x0000
        /*0012*/ 	.short	0x0000
        /*0014*/ 	.byte	0x00, 0xf0, 0x01, 0x2e


	//----- nvinfo : EIATTR_SPARSE_MMA_MASK
	.align		4
.L_314:
        /*0018*/ 	.byte	0x03, 0x50
        /*001a*/ 	.short	0x0000


	//----- nvinfo : EIATTR_MAXREG_COUNT
	.align		4
        /*001c*/ 	.byte	0x03, 0x1b
        /*001e*/ 	.short	0x00a8


	//----- nvinfo : EIATTR_MERCURY_ISA_VERSION
	.align		4
        /*0020*/ 	.byte	0x03, 0x5f
        /*0022*/ 	.short	0x0101


	//----- nvinfo : EIATTR_VRC_CTA_INIT_COUNT
	.align		4
        /*0024*/ 	.byte	0x02, 0x4a
	.zero		1
	.zero		1


	//----- nvinfo : EIATTR_EXIT_INSTR_OFFSETS
	.align		4
        /*0028*/ 	.byte	0x04, 0x1c
        /*002a*/ 	.short	(.L_316 - .L_315)


	//   ....[0]....
.L_315:
        /*002c*/ 	.word	0x00000010


	//----- nvinfo : EIATTR_MAX_THREADS
	.align		4
.L_316:
        /*0030*/ 	.byte	0x04, 0x05
        /*0032*/ 	.short	(.L_318 - .L_317)
.L_317:
        /*0034*/ 	.word	0x00000180
        /*0038*/ 	.word	0x00000001
        /*003c*/ 	.word	0x00000001


	//----- nvinfo : EIATTR_CBANK_PARAM_SIZE
	.align		4
.L_318:
        /*0040*/ 	.byte	0x03, 0x19
        /*0042*/ 	.short	0x0b80


	//----- nvinfo : EIATTR_PARAM_CBANK
	.align		4
        /*0044*/ 	.byte	0x04, 0x0a
        /*0046*/ 	.short	(.L_320 - .L_319)
	.align		4
.L_319:
        /*0048*/ 	.word	index@(.nv.constant0._ZN7cutlass13device_kernelIN5flash11enable_sm90INS1_16FlashAttnFwdSm90INS1_25CollectiveMainloopFwdSm90ILi2EN4cute5tupleIJNS5_1CILi1EEES8_S8_EEENS6_IJNS7_ILi128EEENS7_ILi96EEENS7_ILi64EEEEEELi256ENS_6half_tEfNS_4arch4Sm90ELb1ELb0ELb1ELb1ELb1ELb0ELb1ELb1ELb0ELb1ELb1ELb0EEENS1_21CollectiveEpilogueFwdINS6_IJSA_NS7_ILi256EEESB_EEES9_SE_SG_Li256ELb1ELb1ELb1ELb0EEENS1_36VarlenDynamicPersistentTileSchedulerILi128ELi96ELi256ELi128ELb1ELb1ELb1ELb1ELb1ELb1EEEEEEEEEvNT_6ParamsE)
        /*004c*/ 	.short	0x0380
        /*004e*/ 	.short	0x0b80


	//----- nvinfo : EIATTR_SW_WAR
	.align		4
.L_320:
        /*0050*/ 	.byte	0x04, 0x36
        /*0052*/ 	.short	(.L_322 - .L_321)
.L_321:
        /*0054*/ 	.word	0x00000008
.L_322:


//--------------------- .nv.info._ZN7cutlass13device_kernelIN5flash11enable_sm90INS1_16FlashAttnFwdSm90INS1_25CollectiveMainloopFwdSm90ILi2EN4cute5tupleIJNS5_1CILi1EEES8_S8_EEENS6_IJNS7_ILi128EEENS7_ILi96EEENS7_ILi64EEEEEELi256ENS_6half_tEfNS_4arch4Sm90ELb1ELb0ELb1ELb1ELb1ELb1ELb1ELb1ELb0ELb1ELb1ELb0EEENS1_21CollectiveEpilogueFwdINS6_IJSA_NS7_ILi256EEESB_EEES9_SE_SG_Li256ELb1ELb1ELb1ELb0EEENS1_36VarlenDynamicPersistentTileSchedulerILi128ELi96ELi256ELi128ELb1ELb1ELb1ELb1ELb1ELb1EEEEEEEEEvNT_6ParamsE --------------------------
	.section	.nv.info._ZN7cutlass13device_kernelIN5flash11enable_sm90INS1_16FlashAttnFwdSm90INS1_25CollectiveMainloopFwdSm90ILi2EN4cute5tupleIJNS5_1CILi1EEES8_S8_EEENS6_IJNS7_ILi128EEENS7_ILi96EEENS7_ILi64EEEEEELi256ENS_6half_tEfNS_4arch4Sm90ELb1ELb0ELb1ELb1ELb1ELb1ELb1ELb1ELb0ELb1ELb1ELb0EEENS1_21CollectiveEpilogueFwdINS6_IJSA_NS7_ILi256EEESB_EEES9_SE_SG_Li256ELb1ELb1ELb1ELb0EEENS1_36VarlenDynamicPersistentTileSchedulerILi128ELi96ELi256ELi128ELb1ELb1ELb1ELb1ELb1ELb1EEEEEEEEEvNT_6ParamsE,"",@"SHT_CUDA_INFO"
	.sectionflags	@""
	.align	4


	//----- nvinfo : EIATTR_CUDA_API_VERSION
	.align		4
        /*0000*/ 	.byte	0x04, 0x37
        /*0002*/ 	.short	(.L_324 - .L_323)
.L_323:
        /*0004*/ 	.word	0x00000082


	//----- nvinfo : EIATTR_KPARAM_INFO
	.align		4
.L_324:
        /*0008*/ 	.byte	0x04, 0x17
        /*000a*/ 	.short	(.L_326 - .L_325)
.L_325:
        /*000c*/ 	.word	0x00000000
        /*0010*/ 	.short	0x0000
        /*0012*/ 	.short	0x0000
        /*0014*/ 	.byte	0x00, 0xf0, 0x01, 0x2e


	//----- nvinfo : EIATTR_SPARSE_MMA_MASK
	.align		4
.L_326:
        /*0018*/ 	.byte	0x03, 0x50
        /*001a*/ 	.short	0x0000


	//----- nvinfo : EIATTR_MAXREG_COUNT
	.align		4
        /*001c*/ 	.byte	0x03, 0x1b
        /*001e*/ 	.short	0x00a8


	//----- nvinfo : EIATTR_MERCURY_ISA_VERSION
	.align		4
        /*0020*/ 	.byte	0x03, 0x5f
        /*0022*/ 	.short	0x0101


	//----- nvinfo : EIATTR_VRC_CTA_INIT_COUNT
	.align		4
        /*0024*/ 	.byte	0x02, 0x4a
	.zero		1
	.zero		1


	//----- nvinfo : EIATTR_EXIT_INSTR_OFFSETS
	.align		4
        /*0028*/ 	.byte	0x04, 0x1c
        /*002a*/ 	.short	(.L_328 - .L_327)


	//   ....[0]....
.L_327:
        /*002c*/ 	.word	0x00000010


	//----- nvinfo : EIATTR_MAX_THREADS
	.align		4
.L_328:
        /*0030*/ 	.byte	0x04, 0x05
        /*0032*/ 	.short	(.L_330 - .L_329)
.L_329:
        /*0034*/ 	.word	0x00000180
        /*0038*/ 	.word	0x00000001
        /*003c*/ 	.word	0x00000001


	//----- nvinfo : EIATTR_CBANK_PARAM_SIZE
	.align		4
.L_330:
        /*0040*/ 	.byte	0x03, 0x19
        /*0042*/ 	.short	0x0b80


	//----- nvinfo : EIATTR_PARAM_CBANK
	.align		4
        /*0044*/ 	.byte	0x04, 0x0a
        /*0046*/ 	.short	(.L_332 - .L_331)
	.align		4
.L_331:
        /*0048*/ 	.word	index@(.nv.constant0._ZN7cutlass13device_kernelIN5flash11enable_sm90INS1_16FlashAttnFwdSm90INS1_25CollectiveMainloopFwdSm90ILi2EN4cute5tupleIJNS5_1CILi1EEES8_S8_EEENS6_IJNS7_ILi128EEENS7_ILi96EEENS7_ILi64EEEEEELi256ENS_6half_tEfNS_4arch4Sm90ELb1ELb0ELb1ELb1ELb1ELb1ELb1ELb1ELb0ELb1ELb1ELb0EEENS1_21CollectiveEpilogueFwdINS6_IJSA_NS7_ILi256EEESB_EEES9_SE_SG_Li256ELb1ELb1ELb1ELb0EEENS1_36VarlenDynamicPersistentTileSchedulerILi128ELi96ELi256ELi128ELb1ELb1ELb1ELb1ELb1ELb1EEEEEEEEEvNT_6ParamsE)
        /*004c*/ 	.short	0x0380
        /*004e*/ 	.short	0x0b80


	//----- nvinfo : EIATTR_SW_WAR
	.align		4
.L_332:
        /*0050*/ 	.byte	0x04, 0x36
        /*0052*/ 	.short	(.L_334 - .L_333)
.L_333:
        /*0054*/ 	.word	0x00000008
.L_334:


//--------------------- .nv.callgraph             --------------------------
	.section	.nv.callgraph,"",@"SHT_CUDA_CALLGRAPH"
	.align	4
	.sectionentsize	8
	.align		4
        /*0000*/ 	.word	0x00000000
	.align		4
        /*0004*/ 	.word	0xffffffff
	.align		4
        /*0008*/ 	.word	0x00000000
	.align		4
        /*000c*/ 	.word	0xfffffffe
	.align		4
        /*0010*/ 	.word	0x00000000
	.align		4
        /*0014*/ 	.word	0xfffffffd
	.align		4
        /*0018*/ 	.word	0x00000000
	.align		4
        /*001c*/ 	.word	0xfffffffc


//--------------------- .nv.constant4             --------------------------
	.section	.nv.constant4,"a",@progbits
	.align	8
	.align		8
.nv.constant4:
        /*0000*/ 	.dword	_ZN89_INTERNAL_6e1c5ea7_53_flash_fwd_hdim64_256_fp16_paged_split_softcap_sm90_cu_f3e6f9ee_34194cuda3std3__45__cpo5beginE
	.align		8
        /*0008*/ 	.dword	_ZN89_INTERNAL_6e1c5ea7_53_flash_fwd_hdim64_256_fp16_paged_split_softcap_sm90_cu_f3e6f9ee_34194cuda3std3__45__cpo3endE
	.align		8
        /*0010*/ 	.dword	_ZN89_INTERNAL_6e1c5ea7_53_flash_fwd_hdim64_256_fp16_paged_split_softcap_sm90_cu_f3e6f9ee_34194cuda3std3__45__cpo6cbeginE
	.align		8
        /*0018*/ 	.dword	_ZN89_INTERNAL_6e1c5ea7_53_flash_fwd_hdim64_256_fp16_paged_split_softcap_sm90_cu_f3e6f9ee_34194cuda3std3__45__cpo4cendE
	.align		8
        /*0020*/ 	.dword	_ZN89_INTERNAL_6e1c5ea7_53_flash_fwd_hdim64_256_fp16_paged_split_softcap_sm90_cu_f3e6f9ee_34194cuda3std3__491_GLOBAL__N__6e1c5ea7_53_flash_fwd_hdim64_256_fp16_paged_split_softcap_sm90_cu_f3e6f9ee_34196ignoreE
	.align		8
        /*0028*/ 	.dword	_ZN89_INTERNAL_6e1c5ea7_53_flash_fwd_hdim64_256_fp16_paged_split_softcap_sm90_cu_f3e6f9ee_34194cuda3std3__419piecewise_constructE
	.align		8
        /*0030*/ 	.dword	_ZN89_INTERNAL_6e1c5ea7_53_flash_fwd_hdim64_256_fp16_paged_split_softcap_sm90_cu_f3e6f9ee_34194cuda3std3__48in_placeE
	.align		8
        /*0038*/ 	.dword	_ZN89_INTERNAL_6e1c5ea7_53_flash_fwd_hdim64_256_fp16_paged_split_softcap_sm90_cu_f3e6f9ee_34194cuda3std6ranges3__45__cpo4swapE
	.align		8
        /*0040*/ 	.dword	_ZN89_INTERNAL_6e1c5ea7_53_flash_fwd_hdim64_256_fp16_paged_split_softcap_sm90_cu_f3e6f9ee_34194cuda3std6ranges3__45__cpo9iter_moveE
	.align		8
        /*0048*/ 	.dword	_ZN89_INTERNAL_6e1c5ea7_53_flash_fwd_hdim64_256_fp16_paged_split_softcap_sm90_cu_f3e6f9ee_34194cute7productE
	.align		8
        /*0050*/ 	.dword	_ZN89_INTERNAL_6e1c5ea7_53_flash_fwd_hdim64_256_fp16_paged_split_softcap_sm90_cu_f3e6f9ee_34194cute1_E


//--------------------- .text._ZN7cutlass13device_kernelIN5flash11enable_sm90INS1_16FlashAttnFwdSm90INS1_25CollectiveMainloopFwdSm90ILi2EN4cute5tupleIJNS5_1CILi1EEES8_S8_EEENS6_IJNS7_ILi128EEENS7_ILi96EEENS7_ILi64EEEEEELi256ENS_6half_tEfNS_4arch4Sm90ELb0ELb0ELb1ELb0ELb1ELb0ELb0ELb1ELb0ELb1ELb1ELb0EEENS1_21CollectiveEpilogueFwdINS6_IJSA_NS7_ILi256EEESB_EEES9_SE_SG_Li256ELb0ELb1ELb1ELb0EEENS1_19SingleTileSchedulerILb0ELb1ELb1ELi128EEEEEEEEEvNT_6ParamsE --------------------------
	.section	.text._ZN7cutlass13device_kernelIN5flash11enable_sm90INS1_16FlashAttnFwdSm90INS1_25CollectiveMainloopFwdSm90ILi2EN4cute5tupleIJNS5_1CILi1EEES8_S8_EEENS6_IJNS7_ILi128EEENS7_ILi96EEENS7_ILi64EEEEEELi256ENS_6half_tEfNS_4arch4Sm90ELb0ELb0ELb1ELb0ELb1ELb0ELb0ELb1ELb0ELb1ELb1ELb0EEENS1_21CollectiveEpilogueFwdINS6_IJSA_NS7_ILi256EEESB_EEES9_SE_SG_Li256ELb0ELb1ELb1ELb0EEENS1_19SingleTileSchedulerILb0ELb1ELb1ELi128EEEEEEEEEvNT_6ParamsE,"ax",@progbits
	.align	128
.text._ZN7cutlass13device_kernelIN5flash11enable_sm90INS1_16FlashAttnFwdSm90INS1_25CollectiveMainloopFwdSm90ILi2EN4cute5tupleIJNS5_1CILi1EEES8_S8_EEENS6_IJNS7_ILi128EEENS7_ILi96EEENS7_ILi64EEEEEELi256ENS_6half_tEfNS_4arch4Sm90ELb0ELb0ELb1ELb0ELb1ELb0ELb0ELb1ELb0ELb1ELb1ELb0EEENS1_21CollectiveEpilogueFwdINS6_IJSA_NS7_ILi256EEESB_EEES9_SE_SG_Li256ELb0ELb1ELb1ELb0EEENS1_19SingleTileSchedulerILb0ELb1ELb1ELi128EEEEEEEEEvNT_6ParamsE:
        .type           _ZN7cutlass13device_kernelIN5flash11enable_sm90INS1_16FlashAttnFwdSm90INS1_25CollectiveMainloopFwdSm90ILi2EN4cute5tupleIJNS5_1CILi1EEES8_S8_EEENS6_IJNS7_ILi128EEENS7_ILi96EEENS7_ILi64EEEEEELi256ENS_6half_tEfNS_4arch4Sm90ELb0ELb0ELb1ELb0ELb1ELb0ELb0ELb1ELb0ELb1ELb1ELb0EEENS1_21CollectiveEpilogueFwdINS6_IJSA_NS7_ILi256EEESB_EEES9_SE_SG_Li256ELb0ELb1ELb1ELb0EEENS1_19SingleTileSchedulerILb0ELb1ELb1ELi128EEEEEEEEEvNT_6ParamsE,@function
        .size           _ZN7cutlass13device_kernelIN5flash11enable_sm90INS1_16FlashAttnFwdSm90INS1_25CollectiveMainloopFwdSm90ILi2EN4cute5tupleIJNS5_1CILi1EEES8_S8_EEENS6_IJNS7_ILi128EEENS7_ILi96EEENS7_ILi64EEEEEELi256ENS_6half_tEfNS_4arch4Sm90ELb0ELb0ELb1ELb0ELb1ELb0ELb0ELb1ELb0ELb1ELb1ELb0EEENS1_21CollectiveEpilogueFwdINS6_IJSA_NS7_ILi256EEESB_EEES9_SE_SG_Li256ELb0ELb1ELb1ELb0EEENS1_19SingleTileSchedulerILb0ELb1ELb1ELi128EEEEEEEEEvNT_6ParamsE,(.L_x_18 - _ZN7cutlass13device_kernelIN5flash11enable_sm90INS1_16FlashAttnFwdSm90INS1_25CollectiveMainloopFwdSm90ILi2EN4cute5tupleIJNS5_1CILi1EEES8_S8_EEENS6_IJNS7_ILi128EEENS7_ILi96EEENS7_ILi64EEEEEELi256ENS_6half_tEfNS_4arch4Sm90ELb0ELb0ELb1ELb0ELb1ELb0ELb0ELb1ELb0ELb1ELb1ELb0EEENS1_21CollectiveEpilogueFwdINS6_IJSA_NS7_ILi256EEESB_EEES9_SE_SG_Li256ELb0ELb1ELb1ELb0EEENS1_19SingleTileSchedulerILb0ELb1ELb1ELi128EEEEEEEEEvNT_6ParamsE)
        .other          _ZN7cutlass13device_kernelIN5flash11enable_sm90INS1_16FlashAttnFwdSm90INS1_25CollectiveMainloopFwdSm90ILi2EN4cute5tupleIJNS5_1CILi1EEES8_S8_EEENS6_IJNS7_ILi128EEENS7_ILi96EEENS7_ILi64EEEEEELi256ENS_6half_tEfNS_4arch4Sm90ELb0ELb0ELb1ELb0ELb1ELb0ELb0ELb1ELb0ELb1ELb1ELb0EEENS1_21CollectiveEpilogueFwdINS6_IJSA_NS7_ILi256EEESB_EEES9_SE_SG_Li256ELb0ELb1ELb1ELb0EEENS1_19SingleTileSchedulerILb0ELb1ELb1ELi128EEEEEEEEEvNT_6ParamsE,@"STO_CUDA_ENTRY STV_DEFAULT"
_ZN7cutlass13device_kernelIN5flash11enable_sm90INS1_16FlashAttnFwdSm90INS1_25CollectiveMainloopFwdSm90ILi2EN4cute5tupleIJNS5_1CILi1EEES8_S8_EEENS6_IJNS7_ILi128EEENS7_ILi96EEENS7_ILi64EEEEEELi256ENS_6half_tEfNS_4arch4Sm90ELb0ELb0ELb1ELb0ELb1ELb0ELb0ELb1ELb0ELb1ELb1ELb0EEENS1_21CollectiveEpilogueFwdINS6_IJSA_NS7_ILi256EEESB_EEES9_SE_SG_Li256ELb0ELb1ELb1ELb0EEENS1_19SingleTileSchedulerILb0ELb1ELb1ELi128EEEEEEEEEvNT_6ParamsE:
[----:B------:R-:W-:Y:S01]  /*0000*/  LDC R1, c[0x0][0x37c] ;  /* 0x0000df00ff017b82 */ /* 0x000fe20000000800 */
[----:B------:R-:W-:Y:S05]  /*0010*/  EXIT ;  /* 0x000000000000794d */ /* 0x000fea0003800000 */
.L_x_0:
[----:B------:R-:W-:-:S00]  /*0020*/  BRA `(.L_x_0) ;  /* 0xfffffffc00fc7947 */ /* 0x000fc0000383ffff */
[----:B------:R-:W-:-:S00]  /*0030*/  NOP ;  /* 0x0000000000007918 */ /* 0x000fc00000000000 */
        /* <DEDUP_REMOVED lines=12> */
.L_x_18:


//--------------------- .text._ZN7cutlass13device_kernelIN5flash11enable_sm90INS1_16FlashAttnFwdSm90INS1_25CollectiveMainloopFwdSm90ILi2EN4cute5tupleIJNS5_1CILi1EEES8_S8_EEENS6_IJNS7_ILi128EEENS7_ILi96EEENS7_ILi64EEEEEELi256ENS_6half_tEfNS_4arch4Sm90ELb0ELb0ELb1ELb0ELb1ELb0ELb1ELb1ELb0ELb1ELb1ELb0EEENS1_21CollectiveEpilogueFwdINS6_IJSA_NS7_ILi256EEESB_EEES9_SE_SG_Li256ELb0ELb1ELb1ELb0EEENS1_19SingleTileSchedulerILb0ELb1ELb1ELi128EEEEEEEEEvNT_6ParamsE --------------------------
	.section	.text._ZN7cutlass13device_kernelIN5flash11enable_sm90INS1_16FlashAttnFwdSm90INS1_25CollectiveMainloopFwdSm90ILi2EN4cute5tupleIJNS5_1CILi1EEES8_S8_EEENS6_IJNS7_ILi128EEENS7_ILi96EEENS7_ILi64EEEEEELi256ENS_6half_tEfNS_4arch4Sm90ELb0ELb0ELb1ELb0ELb1ELb0ELb1ELb1ELb0ELb1ELb1ELb0EEENS1_21CollectiveEpilogueFwdINS6_IJSA_NS7_ILi256EEESB_EEES9_SE_SG_Li256ELb0ELb1ELb1ELb0EEENS1_19SingleTileSchedulerILb0ELb1ELb1ELi128EEEEEEEEEvNT_6ParamsE,"ax",@progbits
	.align	128
.text._ZN7cutlass13device_kernelIN5flash11enable_sm90INS1_16FlashAttnFwdSm90INS1_25CollectiveMainloopFwdSm90ILi2EN4cute5tupleIJNS5_1CILi1EEES8_S8_EEENS6_IJNS7_ILi128EEENS7_ILi96EEENS7_ILi64EEEEEELi256ENS_6half_tEfNS_4arch4Sm90ELb0ELb0ELb1ELb0ELb1ELb0ELb1ELb1ELb0ELb1ELb1ELb0EEENS1_21CollectiveEpilogueFwdINS6_IJSA_NS7_ILi256EEESB_EEES9_SE_SG_Li256ELb0ELb1ELb1ELb0EEENS1_19SingleTileSchedulerILb0ELb1ELb1ELi128EEEEEEEEEvNT_6ParamsE:
        .type           _ZN7cutlass13device_kernelIN5flash11enable_sm90INS1_16FlashAttnFwdSm90INS1_25CollectiveMainloopFwdSm90ILi2EN4cute5tupleIJNS5_1CILi1EEES8_S8_EEENS6_IJNS7_ILi128EEENS7_ILi96EEENS7_ILi64EEEEEELi256ENS_6half_tEfNS_4arch4Sm90ELb0ELb0ELb1ELb0ELb1ELb0ELb1ELb1ELb0ELb1ELb1ELb0EEENS1_21CollectiveEpilogueFwdINS6_IJSA_NS7_ILi256EEESB_EEES9_SE_SG_Li256ELb0ELb1ELb1ELb0EEENS1_19SingleTileSchedulerILb0ELb1ELb1ELi128EEEEEEEEEvNT_6ParamsE,@function
        .size           _ZN7cutlass13device_kernelIN5flash11enable_sm90INS1_16FlashAttnFwdSm90INS1_25CollectiveMainloopFwdSm90ILi2EN4cute5tupleIJNS5_1CILi1EEES8_S8_EEENS6_IJNS7_ILi128EEENS7_ILi96EEENS7_ILi64EEEEEELi256ENS_6half_tEfNS_4arch4Sm90ELb0ELb0ELb1ELb0ELb1ELb0ELb1ELb1ELb0ELb1ELb1ELb0EEENS1_21CollectiveEpilogueFwdINS6_IJSA_NS7_ILi256EEESB_EEES9_SE_SG_Li256ELb0ELb1ELb1ELb0EEENS1_19SingleTileSchedulerILb0ELb1ELb1ELi128EEEEEEEEEvNT_6ParamsE,(.L_x_19 - _ZN7cutlass13device_kernelIN5flash11enable_sm90INS1_16FlashAttnFwdSm90INS1_25CollectiveMainloopFwdSm90ILi2EN4cute5tupleIJNS5_1CILi1EEES8_S8_EEENS6_IJNS7_ILi128EEENS7_ILi96EEENS7_ILi64EEEEEELi256ENS_6half_tEfNS_4arch4Sm90ELb0ELb0ELb1ELb0ELb1ELb0ELb1ELb1ELb0ELb1ELb1ELb0EEENS1_21CollectiveEpilogueFwdINS6_IJSA_NS7_ILi256EEESB_EEES9_SE_SG_Li256ELb0ELb1ELb1ELb0EEENS1_19SingleTileSchedulerILb0ELb1ELb1ELi128EEEEEEEEEvNT_6ParamsE)
        .other          _ZN7cutlass13device_kernelIN5flash11enable_sm90INS1_16FlashAttnFwdSm90INS1_25CollectiveMainloopFwdSm90ILi2EN4cute5tupleIJNS5_1CILi1EEES8_S8_EEENS6_IJNS7_ILi128EEENS7_ILi96EEENS7_ILi64EEEEEELi256ENS_6half_tEfNS_4arch4Sm90ELb0ELb0ELb1ELb0ELb1ELb0ELb1ELb1ELb0ELb1ELb1ELb0EEENS1_21CollectiveEpilogueFwdINS6_IJSA_NS7_ILi256EEESB_EEES9_SE_SG_Li256ELb0ELb1ELb1ELb0EEENS1_19SingleTileSchedulerILb0ELb1ELb1ELi128EEEEEEEEEvNT_6ParamsE,@"STO_CUDA_ENTRY STV_DEFAULT"
_ZN7cutlass13device_kernelIN5flash11enable_sm90INS1_16FlashAttnFwdSm90INS1_25CollectiveMainloopFwdSm90ILi2EN4cute5tupleIJNS5_1CILi1EEES8_S8_EEENS6_IJNS7_ILi128EEENS7_ILi96EEENS7_ILi64EEEEEELi256ENS_6half_tEfNS_4arch4Sm90ELb0ELb0ELb1ELb0ELb1ELb0ELb1ELb1ELb0ELb1ELb1ELb0EEENS1_21CollectiveEpilogueFwdINS6_IJSA_NS7_ILi256EEESB_EEES9_SE_SG_Li256ELb0ELb1ELb1ELb0EEENS1_19SingleTileSchedulerILb0ELb1ELb1ELi128EEEEEEEEEvNT_6ParamsE:
[----:B------:R-:W-:Y:S01]  /*0000*/  LDC R1, c[0x0][0x37c] ;  /* 0x0000df00ff017b82 */ /* 0x000fe20000000800 */
[----:B------:R-:W-:Y:S05]  /*0010*/  EXIT ;  /* 0x000000000000794d */ /* 0x000fea0003800000 */
.L_x_1:
        /* <DEDUP_REMOVED lines=14> */
.L_x_19:


//--------------------- .text._ZN7cutlass13device_kernelIN5flash11enable_sm90INS1_16FlashAttnFwdSm90INS1_25CollectiveMainloopFwdSm90ILi2EN4cute5tupleIJNS5_1CILi1EEES8_S8_EEENS6_IJNS7_ILi128EEENS7_ILi96EEENS7_ILi64EEEEEELi256ENS_6half_tEfNS_4arch4Sm90ELb0ELb0ELb1ELb1ELb1ELb0ELb0ELb1ELb0ELb1ELb1ELb0EEENS1_21CollectiveEpilogueFwdINS6_IJSA_NS7_ILi256EEESB_EEES9_SE_SG_Li256ELb1ELb1ELb1ELb0EEENS1_36VarlenDynamicPersistentTileSchedulerILi128ELi96ELi256ELi128ELb1ELb1ELb1ELb0ELb1ELb1EEEEEEEEEvNT_6ParamsE --------------------------
	.section	.text._ZN7cutlass13device_kernelIN5flash11enable_sm90INS1_16FlashAttnFwdSm90INS1_25CollectiveMainloopFwdSm90ILi2EN4cute5tupleIJNS5_1CILi1EEES8_S8_EEENS6_IJNS7_ILi128EEENS7_ILi96EEENS7_ILi64EEEEEELi256ENS_6half_tEfNS_4arch4Sm90ELb0ELb0ELb1ELb1ELb1ELb0ELb0ELb1ELb0ELb1ELb1ELb0EEENS1_21CollectiveEpilogueFwdINS6_IJSA_NS7_ILi256EEESB_EEES9_SE_SG_Li256ELb1ELb1ELb1ELb0EEENS1_36VarlenDynamicPersistentTileSchedulerILi128ELi96ELi256ELi128ELb1ELb1ELb1ELb0ELb1ELb1EEEEEEEEEvNT_6ParamsE,"ax",@progbits
	.align	128
.text._ZN7cutlass13device_kernelIN5flash11enable_sm90INS1_16FlashAttnFwdSm90INS1_25CollectiveMainloopFwdSm90ILi2EN4cute5tupleIJNS5_1CILi1EEES8_S8_EEENS6_IJNS7_ILi128EEENS7_ILi96EEENS7_ILi64EEEEEELi256ENS_6half_tEfNS_4arch4Sm90ELb0ELb0ELb1ELb1ELb1ELb0ELb0ELb1ELb0ELb1ELb1ELb0EEENS1_21CollectiveEpilogueFwdINS6_IJSA_NS7_ILi256EEESB_EEES9_SE_SG_Li256ELb1ELb1ELb1ELb0EEENS1_36VarlenDynamicPersistentTileSchedulerILi128ELi96ELi256ELi128ELb1ELb1ELb1ELb0ELb1ELb1EEEEEEEEEvNT_6ParamsE:
        .type           _ZN7cutlass13device_kernelIN5flash11enable_sm90INS1_16FlashAttnFwdSm90INS1_25CollectiveMainloopFwdSm90ILi2EN4cute5tupleIJNS5_1CILi1EEES8_S8_EEENS6_IJNS7_ILi128EEENS7_ILi96EEENS7_ILi64EEEEEELi256ENS_6half_tEfNS_4arch4Sm90ELb0ELb0ELb1ELb1ELb1ELb0ELb0ELb1ELb0ELb1ELb1ELb0EEENS1_21CollectiveEpilogueFwdINS6_IJSA_NS7_ILi256EEESB_EEES9_SE_SG_Li256ELb1ELb1ELb1ELb0EEENS1_36VarlenDynamicPersistentTileSchedulerILi128ELi96ELi256ELi128ELb1ELb1ELb1ELb0ELb1ELb1EEEEEEEEEvNT_6ParamsE,@function
        .size           _ZN7cutlass13device_kernelIN5flash11enable_sm90INS1_16FlashAttnFwdSm90INS1_25CollectiveMainloopFwdSm90ILi2EN4cute5tupleIJNS5_1CILi1EEES8_S8_EEENS6_IJNS7_ILi128EEENS7_ILi96EEENS7_ILi64EEEEEELi256ENS_6half_tEfNS_4arch4Sm90ELb0ELb0ELb1ELb1ELb1ELb0ELb0ELb1ELb0ELb1ELb1ELb0EEENS1_21CollectiveEpilogueFwdINS6_IJSA_NS7_ILi256EEESB_EEES9_SE_SG_Li256ELb1ELb1ELb1ELb0EEENS1_36VarlenDynamicPersistentTileSchedulerILi128ELi96ELi256ELi128ELb1ELb1ELb1ELb0ELb1ELb1EEEEEEEEEvNT_6ParamsE,(.L_x_20 - _ZN7cutlass13device_kernelIN5flash11enable_sm90INS1_16FlashAttnFwdSm90INS1_25CollectiveMainloopFwdSm90ILi2EN4cute5tupleIJNS5_1CILi1EEES8_S8_EEENS6_IJNS7_ILi128EEENS7_ILi96EEENS7_ILi64EEEEEELi256ENS_6half_tEfNS_4arch4Sm90ELb0ELb0ELb1ELb1ELb1ELb0ELb0ELb1ELb0ELb1ELb1ELb0EEENS1_21CollectiveEpilogueFwdINS6_IJSA_NS7_ILi256EEESB_EEES9_SE_SG_Li256ELb1ELb1ELb1ELb0EEENS1_36VarlenDynamicPersistentTileSchedulerILi128ELi96ELi256ELi128ELb1ELb1ELb1ELb0ELb1ELb1EEEEEEEEEvNT_6ParamsE)
        .other          _ZN7cutlass13device_kernelIN5flash11enable_sm90INS1_16FlashAttnFwdSm90INS1_25CollectiveMainloopFwdSm90ILi2EN4cute5tupleIJNS5_1CILi1EEES8_S8_EEENS6_IJNS7_ILi128EEENS7_ILi96EEENS7_ILi64EEEEEELi256ENS_6half_tEfNS_4arch4Sm90ELb0ELb0ELb1ELb1ELb1ELb0ELb0ELb1ELb0ELb1ELb1ELb0EEENS1_21CollectiveEpilogueFwdINS6_IJSA_NS7_ILi256EEESB_EEES9_SE_SG_Li256ELb1ELb1ELb1ELb0EEENS1_36VarlenDynamicPersistentTileSchedulerILi128ELi96ELi256ELi128ELb1ELb1ELb1ELb0ELb1ELb1EEEEEEEEEvNT_6ParamsE,@"STO_CUDA_ENTRY STV_DEFAULT"
_ZN7cutlass13device_kernelIN5flash11enable_sm90INS1_16FlashAttnFwdSm90INS1_25CollectiveMainloopFwdSm90ILi2EN4cute5tupleIJNS5_1CILi1EEES8_S8_EEENS6_IJNS7_ILi128EEENS7_ILi96EEENS7_ILi64EEEEEELi256ENS_6half_tEfNS_4arch4Sm90ELb0ELb0ELb1ELb1ELb1ELb0ELb0ELb1ELb0ELb1ELb1ELb0EEENS1_21CollectiveEpilogueFwdINS6_IJSA_NS7_ILi256EEESB_EEES9_SE_SG_Li256ELb1ELb1ELb1ELb0EEENS1_36VarlenDynamicPersistentTileSchedulerILi128ELi96ELi256ELi128ELb1ELb1ELb1ELb0ELb1ELb1EEEEEEEEEvNT_6ParamsE:
[----:B------:R-:W-:Y:S01]  /*0000*/  LDC R1, c[0x0][0x37c] ;  /* 0x0000df00ff017b82 */ /* 0x000fe20000000800 */
[----:B------:R-:W-:Y:S05]  /*0010*/  EXIT ;  /* 0x000000000000794d */ /* 0x000fea0003800000 */
.L_x_2:
        /* <DEDUP_REMOVED lines=14> */
.L_x_20:


//--------------------- .text._ZN7cutlass13device_kernelIN5flash11enable_sm90INS1_16FlashAttnFwdSm90INS1_25CollectiveMainloopFwdSm90ILi2EN4cute5tupleIJNS5_1CILi1EEES8_S8_EEENS6_IJNS7_ILi128EEENS7_ILi96EEENS7_ILi64EEEEEELi256ENS_6half_tEfNS_4arch4Sm90ELb0ELb0ELb1ELb1ELb1ELb1ELb0ELb1ELb0ELb1ELb1ELb0EEENS1_21CollectiveEpilogueFwdINS6_IJSA_NS7_ILi256EEESB_EEES9_SE_SG_Li256ELb1ELb1ELb1ELb0EEENS1_36VarlenDynamicPersistentTileSchedulerILi128ELi96ELi256ELi128ELb1ELb1ELb1ELb0ELb1ELb1EEEEEEEEEvNT_6ParamsE --------------------------
	.section	.text._ZN7cutlass13device_kernelIN5flash11enable_sm90INS1_16FlashAttnFwdSm90INS1_25CollectiveMainloopFwdSm90ILi2EN4cute5tupleIJNS5_1CILi1EEES8_S8_EEENS6_IJNS7_ILi128EEENS7_ILi96EEENS7_ILi64EEEEEELi256ENS_6half_tEfNS_4arch4Sm90ELb0ELb0ELb1ELb1ELb1ELb1ELb0ELb1ELb0ELb1ELb1ELb0EEENS1_21CollectiveEpilogueFwdINS6_IJSA_NS7_ILi256EEESB_EEES9_SE_SG_Li256ELb1ELb1ELb1ELb0EEENS1_36VarlenDynamicPersistentTileSchedulerILi128ELi96ELi256ELi128ELb1ELb1ELb1ELb0ELb1ELb1EEEEEEEEEvNT_6ParamsE,"ax",@progbits
	.align	128
.text._ZN7cutlass13device_kernelIN5flash11enable_sm90INS1_16FlashAttnFwdSm90INS1_25CollectiveMainloopFwdSm90ILi2EN4cute5tupleIJNS5_1CILi1EEES8_S8_EEENS6_IJNS7_ILi128EEENS7_ILi96EEENS7_ILi64EEEEEELi256ENS_6half_tEfNS_4arch4Sm90ELb0ELb0ELb1ELb1ELb1ELb1ELb0ELb1ELb0ELb1ELb1ELb0EEENS1_21CollectiveEpilogueFwdINS6_IJSA_NS7_ILi256EEESB_EEES9_SE_SG_Li256ELb1ELb1ELb1ELb0EEENS1_36VarlenDynamicPersistentTileSchedulerILi128ELi96ELi256ELi128ELb1ELb1ELb1ELb0ELb1ELb1EEEEEEEEEvNT_6ParamsE:
        .type           _ZN7cutlass13device_kernelIN5flash11enable_sm90INS1_16FlashAttnFwdSm90INS1_25CollectiveMainloopFwdSm90ILi2EN4cute5tupleIJNS5_1CILi1EEES8_S8_EEENS6_IJNS7_ILi128EEENS7_ILi96EEENS7_ILi64EEEEEELi256ENS_6half_tEfNS_4arch4Sm90ELb0ELb0ELb1ELb1ELb1ELb1ELb0ELb1ELb0ELb1ELb1ELb0EEENS1_21CollectiveEpilogueFwdINS6_IJSA_NS7_ILi256EEESB_EEES9_SE_SG_Li256ELb1ELb1ELb1ELb0EEENS1_36VarlenDynamicPersistentTileSchedulerILi128ELi96ELi256ELi128ELb1ELb1ELb1ELb0ELb1ELb1EEEEEEEEEvNT_6ParamsE,@function
        .size           _ZN7cutlass13device_kernelIN5flash11enable_sm90INS1_16FlashAttnFwdSm90INS1_25CollectiveMainloopFwdSm90ILi2EN4cute5tupleIJNS5_1CILi1EEES8_S8_EEENS6_IJNS7_ILi128EEENS7_ILi96EEENS7_ILi64EEEEEELi256ENS_6half_tEfNS_4arch4Sm90ELb0ELb0ELb1ELb1ELb1ELb1ELb0ELb1ELb0ELb1ELb1ELb0EEENS1_21CollectiveEpilogueFwdINS6_IJSA_NS7_ILi256EEESB_EEES9_SE_SG_Li256ELb1ELb1ELb1ELb0EEENS1_36VarlenDynamicPersistentTileSchedulerILi128ELi96ELi256ELi128ELb1ELb1ELb1ELb0ELb1ELb1EEEEEEEEEvNT_6ParamsE,(.L_x_21 - _ZN7cutlass13device_kernelIN5flash11enable_sm90INS1_16FlashAttnFwdSm90INS1_25CollectiveMainloopFwdSm90ILi2EN4cute5tupleIJNS5_1CILi1EEES8_S8_EEENS6_IJNS7_ILi128EEENS7_ILi96EEENS7_ILi64EEEEEELi256ENS_6half_tEfNS_4arch4Sm90ELb0ELb0ELb1ELb1ELb1ELb1ELb0ELb1ELb0ELb1ELb1ELb0EEENS1_21CollectiveEpilogueFwdINS6_IJSA_NS7_ILi256EEESB_EEES9_SE_SG_Li256ELb1ELb1ELb1ELb0EEENS1_36VarlenDynamicPersistentTileSchedulerILi128ELi96ELi256ELi128ELb1ELb1ELb1ELb0ELb1ELb1EEEEEEEEEvNT_6ParamsE)
        .other          _ZN7cutlass13device_kernelIN5flash11enable_sm90INS1_16FlashAttnFwdSm90INS1_25CollectiveMainloopFwdSm90ILi2EN4cute5tupleIJNS5_1CILi1EEES8_S8_EEENS6_IJNS7_ILi128EEENS7_ILi96EEENS7_ILi64EEEEEELi256ENS_6half_tEfNS_4arch4Sm90ELb0ELb0ELb1ELb1ELb1ELb1ELb0ELb1ELb0ELb1ELb1ELb0EEENS1_21CollectiveEpilogueFwdINS6_IJSA_NS7_ILi256EEESB_EEES9_SE_SG_Li256ELb1ELb1ELb1ELb0EEENS1_36VarlenDynamicPersistentTileSchedulerILi128ELi96ELi256ELi128ELb1ELb1ELb1ELb0ELb1ELb1EEEEEEEEEvNT_6ParamsE,@"STO_CUDA_ENTRY STV_DEFAULT"
_ZN7cutlass13device_kernelIN5flash11enable_sm90INS1_16FlashAttnFwdSm90INS1_25CollectiveMainloopFwdSm90ILi2EN4cute5tupleIJNS5_1CILi1EEES8_S8_EEENS6_IJNS7_ILi128EEENS7_ILi96EEENS7_ILi64EEEEEELi256ENS_6half_tEfNS_4arch4Sm90ELb0ELb0ELb1ELb1ELb1ELb1ELb0ELb1ELb0ELb1ELb1ELb0EEENS1_21CollectiveEpilogueFwdINS6_IJSA_NS7_ILi256EEESB_EEES9_SE_SG_Li256ELb1ELb1ELb1ELb0EEENS1_36VarlenDynamicPersistentTileSchedulerILi128ELi96ELi256ELi128ELb1ELb1ELb1ELb0ELb1ELb1EEEEEEEEEvNT_6ParamsE:
[----:B------:R-:W-:Y:S01]  /*0000*/  LDC R1, c[0x0][0x37c] ;  /* 0x0000df00ff017b82 */ /* 0x000fe20000000800 */
[----:B------:R-:W-:Y:S05]  /*0010*/  EXIT ;  /* 0x000000000000794d */ /* 0x000fea0003800000 */
.L_x_3:
        /* <DEDUP_REMOVED lines=14> */
.L_x_21:


//--------------------- .text._ZN7cutlass13device_kernelIN5flash11enable_sm90INS1_16FlashAttnFwdSm90INS1_25CollectiveMainloopFwdSm90ILi2EN4cute5tupleIJNS5_1CILi1EEES8_S8_EEENS6_IJNS7_ILi128EEENS7_ILi96EEENS7_ILi64EEEEEELi256ENS_6half_tEfNS_4arch4Sm90ELb0ELb0ELb1ELb1ELb1ELb0ELb1ELb1ELb0ELb1ELb1ELb0EEENS1_21CollectiveEpilogueFwdINS6_IJSA_NS7_ILi256EEESB_EEES9_SE_SG_Li256ELb1ELb1ELb1ELb0EEENS1_36VarlenDynamicPersistentTileSchedulerILi128ELi96ELi256ELi128ELb1ELb1ELb1ELb0ELb1ELb1EEEEEEEEEvNT_6ParamsE --------------------------
	.section	.text._ZN7cutlass13device_kernelIN5flash11enable_sm90INS1_16FlashAttnFwdSm90INS1_25CollectiveMainloopFwdSm90ILi2EN4cute5tupleIJNS5_1CILi1EEES8_S8_EEENS6_IJNS7_ILi128EEENS7_ILi96EEENS7_ILi64EEEEEELi256ENS_6half_tEfNS_4arch4Sm90ELb0ELb0ELb1ELb1ELb1ELb0ELb1ELb1ELb0ELb1ELb1ELb0EEENS1_21CollectiveEpilogueFwdINS6_IJSA_NS7_ILi256EEESB_EEES9_SE_SG_Li256ELb1ELb1ELb1ELb0EEENS1_36VarlenDynamicPersistentTileSchedulerILi128ELi96ELi256ELi128ELb1ELb1ELb1ELb0ELb1ELb1EEEEEEEEEvNT_6ParamsE,"ax",@progbits
	.align	128
.text._ZN7cutlass13device_kernelIN5flash11enable_sm90INS1_16FlashAttnFwdSm90INS1_25CollectiveMainloopFwdSm90ILi2EN4cute5tupleIJNS5_1CILi1EEES8_S8_EEENS6_IJNS7_ILi128EEENS7_ILi96EEENS7_ILi64EEEEEELi256ENS_6half_tEfNS_4arch4Sm90ELb0ELb0ELb1ELb1ELb1ELb0ELb1ELb1ELb0ELb1ELb1ELb0EEENS1_21CollectiveEpilogueFwdINS6_IJSA_NS7_ILi256EEESB_EEES9_SE_SG_Li256ELb1ELb1ELb1ELb0EEENS1_36VarlenDynamicPersistentTileSchedulerILi128ELi96ELi256ELi128ELb1ELb1ELb1ELb0ELb1ELb1EEEEEEEEEvNT_6ParamsE:
        .type           _ZN7cutlass13device_kernelIN5flash11enable_sm90INS1_16FlashAttnFwdSm90INS1_25CollectiveMainloopFwdSm90ILi2EN4cute5tupleIJNS5_1CILi1EEES8_S8_EEENS6_IJNS7_ILi128EEENS7_ILi96EEENS7_ILi64EEEEEELi256ENS_6half_tEfNS_4arch4Sm90ELb0ELb0ELb1ELb1ELb1ELb0ELb1ELb1ELb0ELb1ELb1ELb0EEENS1_21CollectiveEpilogueFwdINS6_IJSA_NS7_ILi256EEESB_EEES9_SE_SG_Li256ELb1ELb1ELb1ELb0EEENS1_36VarlenDynamicPersistentTileSchedulerILi128ELi96ELi256ELi128ELb1ELb1ELb1ELb0ELb1ELb1EEEEEEEEEvNT_6ParamsE,@function
        .size           _ZN7cutlass13device_kernelIN5flash11enable_sm90INS1_16FlashAttnFwdSm90INS1_25CollectiveMainloopFwdSm90ILi2EN4cute5tupleIJNS5_1CILi1EEES8_S8_EEENS6_IJNS7_ILi128EEENS7_ILi96EEENS7_ILi64EEEEEELi256ENS_6half_tEfNS_4arch4Sm90ELb0ELb0ELb1ELb1ELb1ELb0ELb1ELb1ELb0ELb1ELb1ELb0EEENS1_21CollectiveEpilogueFwdINS6_IJSA_NS7_ILi256EEESB_EEES9_SE_SG_Li256ELb1ELb1ELb1ELb0EEENS1_36VarlenDynamicPersistentTileSchedulerILi128ELi96ELi256ELi128ELb1ELb1ELb1ELb0ELb1ELb1EEEEEEEEEvNT_6ParamsE,(.L_x_22 - _ZN7cutlass13device_kernelIN5flash11enable_sm90INS1_16FlashAttnFwdSm90INS1_25CollectiveMainloopFwdSm90ILi2EN4cute5tupleIJNS5_1CILi1EEES8_S8_EEENS6_IJNS7_ILi128EEENS7_ILi96EEENS7_ILi64EEEEEELi256ENS_6half_tEfNS_4arch4Sm90ELb0ELb0ELb1ELb1ELb1ELb0ELb1ELb1ELb0ELb1ELb1ELb0EEENS1_21CollectiveEpilogueFwdINS6_IJSA_NS7_ILi256EEESB_EEES9_SE_SG_Li256ELb1ELb1ELb1ELb0EEENS1_36VarlenDynamicPersistentTileSchedulerILi128ELi96ELi256ELi128ELb1ELb1ELb1ELb0ELb1ELb1EEEEEEEEEvNT_6ParamsE)
        .other          _ZN7cutlass13device_kernelIN5flash11enable_sm90INS1_16FlashAttnFwdSm90INS1_25CollectiveMainloopFwdSm90ILi2EN4cute5tupleIJNS5_1CILi1EEES8_S8_EEENS6_IJNS7_ILi128EEENS7_ILi96EEENS7_ILi64EEEEEELi256ENS_6half_tEfNS_4arch4Sm90ELb0ELb0ELb1ELb1ELb1ELb0ELb1ELb1ELb0ELb1ELb1ELb0EEENS1_21CollectiveEpilogueFwdINS6_IJSA_NS7_ILi256EEESB_EEES9_SE_SG_Li256ELb1ELb1ELb1ELb0EEENS1_36VarlenDynamicPersistentTileSchedulerILi128ELi96ELi256ELi128ELb1ELb1ELb1ELb0ELb1ELb1EEEEEEEEEvNT_6ParamsE,@"STO_CUDA_ENTRY STV_DEFAULT"
_ZN7cutlass13device_kernelIN5flash11enable_sm90INS1_16FlashAttnFwdSm90INS1_25CollectiveMainloopFwdSm90ILi2EN4cute5tupleIJNS5_1CILi1EEES8_S8_EEENS6_IJNS7_ILi128EEENS7_ILi96EEENS7_ILi64EEEEEELi256ENS_6half_tEfNS_4arch4Sm90ELb0ELb0ELb1ELb1ELb1ELb0ELb1ELb1ELb0ELb1ELb1ELb0EEENS1_21CollectiveEpilogueFwdINS6_IJSA_NS7_ILi256EEESB_EEES9_SE_SG_Li256ELb1ELb1ELb1ELb0EEENS1_36VarlenDynamicPersistentTileSchedulerILi128ELi96ELi256ELi128ELb1ELb1ELb1ELb0ELb1ELb1EEEEEEEEEvNT_6ParamsE:
[----:B------:R-:W-:Y:S01]  /*0000*/  LDC R1, c[0x0][0x37c] ;  /* 0x0000df00ff017b82 */ /* 0x000fe20000000800 */
[----:B------:R-:W-:Y:S05]  /*0010*/  EXIT ;  /* 0x000000000000794d */ /* 0x000fea0003800000 */
.L_x_4:
        /* <DEDUP_REMOVED lines=14> */
.L_x_22:


//--------------------- .text._ZN7cutlass13device_kernelIN5flash11enable_sm90INS1_16FlashAttnFwdSm90INS1_25CollectiveMainloopFwdSm90ILi2EN4cute5tupleIJNS5_1CILi1EEES8_S8_EEENS6_IJNS7_ILi128EEENS7_ILi96EEENS7_ILi64EEEEEELi256ENS_6half_tEfNS_4arch4Sm90ELb0ELb0ELb1ELb1ELb1ELb1ELb1ELb1ELb0ELb1ELb1ELb0EEENS1_21CollectiveEpilogueFwdINS6_IJSA_NS7_ILi256EEESB_EEES9_SE_SG_Li256ELb1ELb1ELb1ELb0EEENS1_36VarlenDynamicPersistentTileSchedulerILi128ELi96ELi256ELi128ELb1ELb1ELb1ELb0ELb1ELb1EEEEEEEEEvNT_6ParamsE --------------------------
	.section	.text._ZN7cutlass13device_kernelIN5flash11enable_sm90INS1_16FlashAttnFwdSm90INS1_25CollectiveMainloopFwdSm90ILi2EN4cute5tupleIJNS5_1CILi1EEES8_S8_EEENS6_IJNS7_ILi128EEENS7_ILi96EEENS7_ILi64EEEEEELi256ENS_6half_tEfNS_4arch4Sm90ELb0ELb0ELb1ELb1ELb1ELb1ELb1ELb1ELb0ELb1ELb1ELb0EEENS1_21CollectiveEpilogueFwdINS6_IJSA_NS7_ILi256EEESB_EEES9_SE_SG_Li256ELb1ELb1ELb1ELb0EEENS1_36VarlenDynamicPersistentTileSchedulerILi128ELi96ELi256ELi128ELb1ELb1ELb1ELb0ELb1ELb1EEEEEEEEEvNT_6ParamsE,"ax",@progbits
	.align	128
.text._ZN7cutlass13device_kernelIN5flash11enable_sm90INS1_16FlashAttnFwdSm90INS1_25CollectiveMainloopFwdSm90ILi2EN4cute5tupleIJNS5_1CILi1EEES8_S8_EEENS6_IJNS7_ILi128EEENS7_ILi96EEENS7_ILi64EEEEEELi256ENS_6half_tEfNS_4arch4Sm90ELb0ELb0ELb1ELb1ELb1ELb1ELb1ELb1ELb0ELb1ELb1ELb0EEENS1_21CollectiveEpilogueFwdINS6_IJSA_NS7_ILi256EEESB_EEES9_SE_SG_Li256ELb1ELb1ELb1ELb0EEENS1_36VarlenDynamicPersistentTileSchedulerILi128ELi96ELi256ELi128ELb1ELb1ELb1ELb0ELb1ELb1EEEEEEEEEvNT_6ParamsE:
        .type           _ZN7cutlass13device_kernelIN5flash11enable_sm90INS1_16FlashAttnFwdSm90INS1_25CollectiveMainloopFwdSm90ILi2EN4cute5tupleIJNS5_1CILi1EEES8_S8_EEENS6_IJNS7_ILi128EEENS7_ILi96EEENS7_ILi64EEEEEELi256ENS_6half_tEfNS_4arch4Sm90ELb0ELb0ELb1ELb1ELb1ELb1ELb1ELb1ELb0ELb1ELb1ELb0EEENS1_21CollectiveEpilogueFwdINS6_IJSA_NS7_ILi256EEESB_EEES9_SE_SG_Li256ELb1ELb1ELb1ELb0EEENS1_36VarlenDynamicPersistentTileSchedulerILi128ELi96ELi256ELi128ELb1ELb1ELb1ELb0ELb1ELb1EEEEEEEEEvNT_6ParamsE,@function
        .size           _ZN7cutlass13device_kernelIN5flash11enable_sm90INS1_16FlashAttnFwdSm90INS1_25CollectiveMainloopFwdSm90ILi2EN4cute5tupleIJNS5_1CILi1EEES8_S8_EEENS6_IJNS7_ILi128EEENS7_ILi96EEENS7_ILi64EEEEEELi256ENS_6half_tEfNS_4arch4Sm90ELb0ELb0ELb1ELb1ELb1ELb1ELb1ELb1ELb0ELb1ELb1ELb0EEENS1_21CollectiveEpilogueFwdINS6_IJSA_NS7_ILi256EEESB_EEES9_SE_SG_Li256ELb1ELb1ELb1ELb0EEENS1_36VarlenDynamicPersistentTileSchedulerILi128ELi96ELi256ELi128ELb1ELb1ELb1ELb0ELb1ELb1EEEEEEEEEvNT_6ParamsE,(.L_x_23 - _ZN7cutlass13device_kernelIN5flash11enable_sm90INS1_16FlashAttnFwdSm90INS1_25CollectiveMainloopFwdSm90ILi2EN4cute5tupleIJNS5_1CILi1EEES8_S8_EEENS6_IJNS7_ILi128EEENS7_ILi96EEENS7_ILi64EEEEEELi256ENS_6half_tEfNS_4arch4Sm90ELb0ELb0ELb1ELb1ELb1ELb1ELb1ELb1ELb0ELb1ELb1ELb0EEENS1_21CollectiveEpilogueFwdINS6_IJSA_NS7_ILi256EEESB_EEES9_SE_SG_Li256ELb1ELb1ELb1ELb0EEENS1_36VarlenDynamicPersistentTileSchedulerILi128ELi96ELi256ELi128ELb1ELb1ELb1ELb0ELb1ELb1EEEEEEEEEvNT_6ParamsE)
        .other          _ZN7cutlass13device_kernelIN5flash11enable_sm90INS1_16FlashAttnFwdSm90INS1_25CollectiveMainloopFwdSm90ILi2EN4cute5tupleIJNS5_1CILi1EEES8_S8_EEENS6_IJNS7_ILi128EEENS7_ILi96EEENS7_ILi64EEEEEELi256ENS_6half_tEfNS_4arch4Sm90ELb0ELb0ELb1ELb1ELb1ELb1ELb1ELb1ELb0ELb1ELb1ELb0EEENS1_21CollectiveEpilogueFwdINS6_IJSA_NS7_ILi256EEESB_EEES9_SE_SG_Li256ELb1ELb1ELb1ELb0EEENS1_36VarlenDynamicPersistentTileSchedulerILi128ELi96ELi256ELi128ELb1ELb1ELb1ELb0ELb1ELb1EEEEEEEEEvNT_6ParamsE,@"STO_CUDA_ENTRY STV_DEFAULT"
_ZN7cutlass13device_kernelIN5flash11enable_sm90INS1_16FlashAttnFwdSm90INS1_25CollectiveMainloopFwdSm90ILi2EN4cute5tupleIJNS5_1CILi1EEES8_S8_EEENS6_IJNS7_ILi128EEENS7_ILi96EEENS7_ILi64EEEEEELi256ENS_6half_tEfNS_4arch4Sm90ELb0ELb0ELb1ELb1ELb1ELb1ELb1ELb1ELb0ELb1ELb1ELb0EEENS1_21CollectiveEpilogueFwdINS6_IJSA_NS7_ILi256EEESB_EEES9_SE_SG_Li256ELb1ELb1ELb1ELb0EEENS1_36VarlenDynamicPersistentTileSchedulerILi128ELi96ELi256ELi128ELb1ELb1ELb1ELb0ELb1ELb1EEEEEEEEEvNT_6ParamsE:
[----:B------:R-:W-:Y:S01]  /*0000*/  LDC R1, c[0x0][0x37c] ;  /* 0x0000df00ff017b82 */ /* 0x000fe20000000800 */
[----:B------:R-:W-:Y:S05]  /*0010*/  EXIT ;  /* 0x000000000000794d */ /* 0x000fea0003800000 */
.L_x_5:
        /* <DEDUP_REMOVED lines=14> */
.L_x_23:


//--------------------- .text._ZN7cutlass13device_kernelIN5flash11enable_sm90INS1_16FlashAttnFwdSm90INS1_25CollectiveMainloopFwdSm90ILi2EN4cute5tupleIJNS5_1CILi1EEES8_S8_EEENS6_IJNS7_ILi128EEENS7_ILi96EEENS7_ILi64EEEEEELi256ENS_6half_tEfNS_4arch4Sm90ELb0ELb1ELb1ELb0ELb1ELb0ELb0ELb1ELb0ELb1ELb1ELb0EEENS1_21CollectiveEpilogueFwdINS6_IJSA_NS7_ILi256EEESB_EEES9_SE_SG_Li256ELb0ELb1ELb1ELb0EEENS1_19SingleTileSchedulerILb0ELb1ELb1ELi128EEEEEEEEEvNT_6ParamsE --------------------------
	.section	.text._ZN7cutlass13device_kernelIN5flash11enable_sm90INS1_16FlashAttnFwdSm90INS1_25CollectiveMainloopFwdSm90ILi2EN4cute5tupleIJNS5_1CILi1EEES8_S8_EEENS6_IJNS7_ILi128EEENS7_ILi96EEENS7_ILi64EEEEEELi256ENS_6half_tEfNS_4arch4Sm90ELb0ELb1ELb1ELb0ELb1ELb0ELb0ELb1ELb0ELb1ELb1ELb0EEENS1_21CollectiveEpilogueFwdINS6_IJSA_NS7_ILi256EEESB_EEES9_SE_SG_Li256ELb0ELb1ELb1ELb0EEENS1_19SingleTileSchedulerILb0ELb1ELb1ELi128EEEEEEEEEvNT_6ParamsE,"ax",@progbits
	.align	128
.text._ZN7cutlass13device_kernelIN5flash11enable_sm90INS1_16FlashAttnFwdSm90INS1_25CollectiveMainloopFwdSm90ILi2EN4cute5tupleIJNS5_1CILi1EEES8_S8_EEENS6_IJNS7_ILi128EEENS7_ILi96EEENS7_ILi64EEEEEELi256ENS_6half_tEfNS_4arch4Sm90ELb0ELb1ELb1ELb0ELb1ELb0ELb0ELb1ELb0ELb1ELb1ELb0EEENS1_21CollectiveEpilogueFwdINS6_IJSA_NS7_ILi256EEESB_EEES9_SE_SG_Li256ELb0ELb1ELb1ELb0EEENS1_19SingleTileSchedulerILb0ELb1ELb1ELi128EEEEEEEEEvNT_6ParamsE:
        .type           _ZN7cutlass13device_kernelIN5flash11enable_sm90INS1_16FlashAttnFwdSm90INS1_25CollectiveMainloopFwdSm90ILi2EN4cute5tupleIJNS5_1CILi1EEES8_S8_EEENS6_IJNS7_ILi128EEENS7_ILi96EEENS7_ILi64EEEEEELi256ENS_6half_tEfNS_4arch4Sm90ELb0ELb1ELb1ELb0ELb1ELb0ELb0ELb1ELb0ELb1ELb1ELb0EEENS1_21CollectiveEpilogueFwdINS6_IJSA_NS7_ILi256EEESB_EEES9_SE_SG_Li256ELb0ELb1ELb1ELb0EEENS1_19SingleTileSchedulerILb0ELb1ELb1ELi128EEEEEEEEEvNT_6ParamsE,@function
        .size           _ZN7cutlass13device_kernelIN5flash11enable_sm90INS1_16FlashAttnFwdSm90INS1_25CollectiveMainloopFwdSm90ILi2EN4cute5tupleIJNS5_1CILi1EEES8_S8_EEENS6_IJNS7_ILi128EEENS7_ILi96EEENS7_ILi64EEEEEELi256ENS_6half_tEfNS_4arch4Sm90ELb0ELb1ELb1ELb0ELb1ELb0ELb0ELb1ELb0ELb1ELb1ELb0EEENS1_21CollectiveEpilogueFwdINS6_IJSA_NS7_ILi256EEESB_EEES9_SE_SG_Li256ELb0ELb1ELb1ELb0EEENS1_19SingleTileSchedulerILb0ELb1ELb1ELi128EEEEEEEEEvNT_6ParamsE,(.L_x_24 - _ZN7cutlass13device_kernelIN5flash11enable_sm90INS1_16FlashAttnFwdSm90INS1_25CollectiveMainloopFwdSm90ILi2EN4cute5tupleIJNS5_1CILi1EEES8_S8_EEENS6_IJNS7_ILi128EEENS7_ILi96EEENS7_ILi64EEEEEELi256ENS_6half_tEfNS_4arch4Sm90ELb0ELb1ELb1ELb0ELb1ELb0ELb0ELb1ELb0ELb1ELb1ELb0EEENS1_21CollectiveEpilogueFwdINS6_IJSA_NS7_ILi256EEESB_EEES9_SE_SG_Li256ELb0ELb1ELb1ELb0EEENS1_19SingleTileSchedulerILb0ELb1ELb1ELi128EEEEEEEEEvNT_6ParamsE)
        .other          _ZN7cutlass13device_kernelIN5flash11enable_sm90INS1_16FlashAttnFwdSm90INS1_25CollectiveMainloopFwdSm90ILi2EN4cute5tupleIJNS5_1CILi1EEES8_S8_EEENS6_IJNS7_ILi128EEENS7_ILi96EEENS7_ILi64EEEEEELi256ENS_6half_tEfNS_4arch4Sm90ELb0ELb1ELb1ELb0ELb1ELb0ELb0ELb1ELb0ELb1ELb1ELb0EEENS1_21CollectiveEpilogueFwdINS6_IJSA_NS7_ILi256EEESB_EEES9_SE_SG_Li256ELb0ELb1ELb1ELb0EEENS1_19SingleTileSchedulerILb0ELb1ELb1ELi128EEEEEEEEEvNT_6ParamsE,@"STO_CUDA_ENTRY STV_DEFAULT"
_ZN7cutlass13device_kernelIN5flash11enable_sm90INS1_16FlashAttnFwdSm90INS1_25CollectiveMainloopFwdSm90ILi2EN4cute5tupleIJNS5_1CILi1EEES8_S8_EEENS6_IJNS7_ILi128EEENS7_ILi96EEENS7_ILi64EEEEEELi256ENS_6half_tEfNS_4arch4Sm90ELb0ELb1ELb1ELb0ELb1ELb0ELb0ELb1ELb0ELb1ELb1ELb0EEENS1_21CollectiveEpilogueFwdINS6_IJSA_NS7_ILi256EEESB_EEES9_SE_SG_Li256ELb0ELb1ELb1ELb0EEENS1_19SingleTileSchedulerILb0ELb1ELb1ELi128EEEEEEEEEvNT_6ParamsE:
[----:B------:R-:W-:Y:S01]  /*0000*/  LDC R1, c[0x0][0x37c] ;  /* 0x0000df00ff017b82 */ /* 0x000fe20000000800 */
[----:B------:R-:W-:Y:S05]  /*0010*/  EXIT ;  /* 0x000000000000794d */ /* 0x000fea0003800000 */
.L_x_6:
        /* <DEDUP_REMOVED lines=14> */
.L_x_24:


//--------------------- .text._ZN7cutlass13device_kernelIN5flash11enable_sm90INS1_16FlashAttnFwdSm90INS1_25CollectiveMainloopFwdSm90ILi2EN4cute5tupleIJNS5_1CILi1EEES8_S8_EEENS6_IJNS7_ILi128EEENS7_ILi96EEENS7_ILi64EEEEEELi256ENS_6half_tEfNS_4arch4Sm90ELb0ELb1ELb1ELb0ELb1ELb0ELb1ELb1ELb0ELb1ELb1ELb0EEENS1_21CollectiveEpilogueFwdINS6_IJSA_NS7_ILi256EEESB_EEES9_SE_SG_Li256ELb0ELb1ELb1ELb0EEENS1_19SingleTileSchedulerILb0ELb1ELb1ELi128EEEEEEEEEvNT_6ParamsE --------------------------
	.section	.text._ZN7cutlass13device_kernelIN5flash11enable_sm90INS1_16FlashAttnFwdSm90INS1_25CollectiveMainloopFwdSm90ILi2EN4cute5tupleIJNS5_1CILi1EEES8_S8_EEENS6_IJNS7_ILi128EEENS7_ILi96EEENS7_ILi64EEEEEELi256ENS_6half_tEfNS_4arch4Sm90ELb0ELb1ELb1ELb0ELb1ELb0ELb1ELb1ELb0ELb1ELb1ELb0EEENS1_21CollectiveEpilogueFwdINS6_IJSA_NS7_ILi256EEESB_EEES9_SE_SG_Li256ELb0ELb1ELb1ELb0EEENS1_19SingleTileSchedulerILb0ELb1ELb1ELi128EEEEEEEEEvNT_6ParamsE,"ax",@progbits
	.align	128
.text._ZN7cutlass13device_kernelIN5flash11enable_sm90INS1_16FlashAttnFwdSm90INS1_25CollectiveMainloopFwdSm90ILi2EN4cute5tupleIJNS5_1CILi1EEES8_S8_EEENS6_IJNS7_ILi128EEENS7_ILi96EEENS7_ILi64EEEEEELi256ENS_6half_tEfNS_4arch4Sm90ELb0ELb1ELb1ELb0ELb1ELb0ELb1ELb1ELb0ELb1ELb1ELb0EEENS1_21CollectiveEpilogueFwdINS6_IJSA_NS7_ILi256EEESB_EEES9_SE_SG_Li256ELb0ELb1ELb1ELb0EEENS1_19SingleTileSchedulerILb0ELb1ELb1ELi128EEEEEEEEEvNT_6ParamsE:
        .type           _ZN7cutlass13device_kernelIN5flash11enable_sm90INS1_16FlashAttnFwdSm90INS1_25CollectiveMainloopFwdSm90ILi2EN4cute5tupleIJNS5_1CILi1EEES8_S8_EEENS6_IJNS7_ILi128EEENS7_ILi96EEENS7_ILi64EEEEEELi256ENS_6half_tEfNS_4arch4Sm90ELb0ELb1ELb1ELb0ELb1ELb0ELb1ELb1ELb0ELb1ELb1ELb0EEENS1_21CollectiveEpilogueFwdINS6_IJSA_NS7_ILi256EEESB_EEES9_SE_SG_Li256ELb0ELb1ELb1ELb0EEENS1_19SingleTileSchedulerILb0ELb1ELb1ELi128EEEEEEEEEvNT_6ParamsE,@function
        .size           _ZN7cutlass13device_kernelIN5flash11enable_sm90INS1_16FlashAttnFwdSm90INS1_25CollectiveMainloopFwdSm90ILi2EN4cute5tupleIJNS5_1CILi1EEES8_S8_EEENS6_IJNS7_ILi128EEENS7_ILi96EEENS7_ILi64EEEEEELi256ENS_6half_tEfNS_4arch4Sm90ELb0ELb1ELb1ELb0ELb1ELb0ELb1ELb1ELb0ELb1ELb1ELb0EEENS1_21CollectiveEpilogueFwdINS6_IJSA_NS7_ILi256EEESB_EEES9_SE_SG_Li256ELb0ELb1ELb1ELb0EEENS1_19SingleTileSchedulerILb0ELb1ELb1ELi128EEEEEEEEEvNT_6ParamsE,(.L_x_25 - _ZN7cutlass13device_kernelIN5flash11enable_sm90INS1_16FlashAttnFwdSm90INS1_25CollectiveMainloopFwdSm90ILi2EN4cute5tupleIJNS5_1CILi1EEES8_S8_EEENS6_IJNS7_ILi128EEENS7_ILi96EEENS7_ILi64EEEEEELi256ENS_6half_tEfNS_4arch4Sm90ELb0ELb1ELb1ELb0ELb1ELb0ELb1ELb1ELb0ELb1ELb1ELb0EEENS1_21CollectiveEpilogueFwdINS6_IJSA_NS7_ILi256EEESB_EEES9_SE_SG_Li256ELb0ELb1ELb1ELb0EEENS1_19SingleTileSchedulerILb0ELb1ELb1ELi128EEEEEEEEEvNT_6ParamsE)
        .other          _ZN7cutlass13device_kernelIN5flash11enable_sm90INS1_16FlashAttnFwdSm90INS1_25CollectiveMainloopFwdSm90ILi2EN4cute5tupleIJNS5_1CILi1EEES8_S8_EEENS6_IJNS7_ILi128EEENS7_ILi96EEENS7_ILi64EEEEEELi256ENS_6half_tEfNS_4arch4Sm90ELb0ELb1ELb1ELb0ELb1ELb0ELb1ELb1ELb0ELb1ELb1ELb0EEENS1_21CollectiveEpilogueFwdINS6_IJSA_NS7_ILi256EEESB_EEES9_SE_SG_Li256ELb0ELb1ELb1ELb0EEENS1_19SingleTileSchedulerILb0ELb1ELb1ELi128EEEEEEEEEvNT_6ParamsE,@"STO_CUDA_ENTRY STV_DEFAULT"
_ZN7cutlass13device_kernelIN5flash11enable_sm90INS1_16FlashAttnFwdSm90INS1_25CollectiveMainloopFwdSm90ILi2EN4cute5tupleIJNS5_1CILi1EEES8_S8_EEENS6_IJNS7_ILi128EEENS7_ILi96EEENS7_ILi64EEEEEELi256ENS_6half_tEfNS_4arch4Sm90ELb0ELb1ELb1ELb0ELb1ELb0ELb1ELb1ELb0ELb1ELb1ELb0EEENS1_21CollectiveEpilogueFwdINS6_IJSA_NS7_ILi256EEESB_EEES9_SE_SG_Li256ELb0ELb1ELb1ELb0EEENS1_19SingleTileSchedulerILb0ELb1ELb1ELi128EEEEEEEEEvNT_6ParamsE:
[----:B------:R-:W-:Y:S01]  /*0000*/  LDC R1, c[0x0][0x37c] ;  /* 0x0000df00ff017b82 */ /* 0x000fe20000000800 */
[----:B------:R-:W-:Y:S05]  /*0010*/  EXIT ;  /* 0x000000000000794d */ /* 0x000fea0003800000 */
.L_x_7:
        /* <DEDUP_REMOVED lines=14> */
.L_x_25:


//--------------------- .text._ZN7cutlass13device_kernelIN5flash11enable_sm90INS1_16FlashAttnFwdSm90INS1_25CollectiveMainloopFwdSm90ILi2EN4cute5tupleIJNS5_1CILi1EEES8_S8_EEENS6_IJNS7_ILi128EEENS7_ILi96EEENS7_ILi64EEEEEELi256ENS_6half_tEfNS_4arch4Sm90ELb0ELb1ELb1ELb1ELb1ELb0ELb0ELb1ELb0ELb1ELb1ELb0EEENS1_21CollectiveEpilogueFwdINS6_IJSA_NS7_ILi256EEESB_EEES9_SE_SG_Li256ELb1ELb1ELb1ELb0EEENS1_36VarlenDynamicPersistentTileSchedulerILi128ELi96ELi256ELi128ELb1ELb1ELb1ELb1ELb0ELb1EEEEEEEEEvNT_6ParamsE --------------------------
	.section	.text._ZN7cutlass13device_kernelIN5flash11enable_sm90INS1_16FlashAttnFwdSm90INS1_25CollectiveMainloopFwdSm90ILi2EN4cute5tupleIJNS5_1CILi1EEES8_S8_EEENS6_IJNS7_ILi128EEENS7_ILi96EEENS7_ILi64EEEEEELi256ENS_6half_tEfNS_4arch4Sm90ELb0ELb1ELb1ELb1ELb1ELb0ELb0ELb1ELb0ELb1ELb1ELb0EEENS1_21CollectiveEpilogueFwdINS6_IJSA_NS7_ILi256EEESB_EEES9_SE_SG_Li256ELb1ELb1ELb1ELb0EEENS1_36VarlenDynamicPersistentTileSchedulerILi128ELi96ELi256ELi128ELb1ELb1ELb1ELb1ELb0ELb1EEEEEEEEEvNT_6ParamsE,"ax",@progbits
	.align	128
.text._ZN7cutlass13device_kernelIN5flash11enable_sm90INS1_16FlashAttnFwdSm90INS1_25CollectiveMainloopFwdSm90ILi2EN4cute5tupleIJNS5_1CILi1EEES8_S8_EEENS6_IJNS7_ILi128EEENS7_ILi96EEENS7_ILi64EEEEEELi256ENS_6half_tEfNS_4arch4Sm90ELb0ELb1ELb1ELb1ELb1ELb0ELb0ELb1ELb0ELb1ELb1ELb0EEENS1_21CollectiveEpilogueFwdINS6_IJSA_NS7_ILi256EEESB_EEES9_SE_SG_Li256ELb1ELb1ELb1ELb0EEENS1_36VarlenDynamicPersistentTileSchedulerILi128ELi96ELi256ELi128ELb1ELb1ELb1ELb1ELb0ELb1EEEEEEEEEvNT_6ParamsE:
        .type           _ZN7cutlass13device_kernelIN5flash11enable_sm90INS1_16FlashAttnFwdSm90INS1_25CollectiveMainloopFwdSm90ILi2EN4cute5tupleIJNS5_1CILi1EEES8_S8_EEENS6_IJNS7_ILi128EEENS7_ILi96EEENS7_ILi64EEEEEELi256ENS_6half_tEfNS_4arch4Sm90ELb0ELb1ELb1ELb1ELb1ELb0ELb0ELb1ELb0ELb1ELb1ELb0EEENS1_21CollectiveEpilogueFwdINS6_IJSA_NS7_ILi256EEESB_EEES9_SE_SG_Li256ELb1ELb1ELb1ELb0EEENS1_36VarlenDynamicPersistentTileSchedulerILi128ELi96ELi256ELi128ELb1ELb1ELb1ELb1ELb0ELb1EEEEEEEEEvNT_6ParamsE,@function
        .size           _ZN7cutlass13device_kernelIN5flash11enable_sm90INS1_16FlashAttnFwdSm90INS1_25CollectiveMainloopFwdSm90ILi2EN4cute5tupleIJNS5_1CILi1EEES8_S8_EEENS6_IJNS7_ILi128EEENS7_ILi96EEENS7_ILi64EEEEEELi256ENS_6half_tEfNS_4arch4Sm90ELb0ELb1ELb1ELb1ELb1ELb0ELb0ELb1ELb0ELb1ELb1ELb0EEENS1_21CollectiveEpilogueFwdINS6_IJSA_NS7_ILi256EEESB_EEES9_SE_SG_Li256ELb1ELb1ELb1ELb0EEENS1_36VarlenDynamicPersistentTileSchedulerILi128ELi96ELi256ELi128ELb1ELb1ELb1ELb1ELb0ELb1EEEEEEEEEvNT_6ParamsE,(.L_x_26 - _ZN7cutlass13device_kernelIN5flash11enable_sm90INS1_16FlashAttnFwdSm90INS1_25CollectiveMainloopFwdSm90ILi2EN4cute5tupleIJNS5_1CILi1EEES8_S8_EEENS6_IJNS7_ILi128EEENS7_ILi96EEENS7_ILi64EEEEEELi256ENS_6half_tEfNS_4arch4Sm90ELb0ELb1ELb1ELb1ELb1ELb0ELb0ELb1ELb0ELb1ELb1ELb0EEENS1_21CollectiveEpilogueFwdINS6_IJSA_NS7_ILi256EEESB_EEES9_SE_SG_Li256ELb1ELb1ELb1ELb0EEENS1_36VarlenDynamicPersistentTileSchedulerILi128ELi96ELi256ELi128ELb1ELb1ELb1ELb1ELb0ELb1EEEEEEEEEvNT_6ParamsE)
        .other          _ZN7cutlass13device_kernelIN5flash11enable_sm90INS1_16FlashAttnFwdSm90INS1_25CollectiveMainloopFwdSm90ILi2EN4cute5tupleIJNS5_1CILi1EEES8_S8_EEENS6_IJNS7_ILi128EEENS7_ILi96EEENS7_ILi64EEEEEELi256ENS_6half_tEfNS_4arch4Sm90ELb0ELb1ELb1ELb1ELb1ELb0ELb0ELb1ELb0ELb1ELb1ELb0EEENS1_21CollectiveEpilogueFwdINS6_IJSA_NS7_ILi256EEESB_EEES9_SE_SG_Li256ELb1ELb1ELb1ELb0EEENS1_36VarlenDynamicPersistentTileSchedulerILi128ELi96ELi256ELi128ELb1ELb1ELb1ELb1ELb0ELb1EEEEEEEEEvNT_6ParamsE,@"STO_CUDA_ENTRY STV_DEFAULT"
_ZN7cutlass13device_kernelIN5flash11enable_sm90INS1_16FlashAttnFwdSm90INS1_25CollectiveMainloopFwdSm90ILi2EN4cute5tupleIJNS5_1CILi1EEES8_S8_EEENS6_IJNS7_ILi128EEENS7_ILi96EEENS7_ILi64EEEEEELi256ENS_6half_tEfNS_4arch4Sm90ELb0ELb1ELb1ELb1ELb1ELb0ELb0ELb1ELb0ELb1ELb1ELb0EEENS1_21CollectiveEpilogueFwdINS6_IJSA_NS7_ILi256EEESB_EEES9_SE_SG_Li256ELb1ELb1ELb1ELb0EEENS1_36VarlenDynamicPersistentTileSchedulerILi128ELi96ELi256ELi128ELb1ELb1ELb1ELb1ELb0ELb1EEEEEEEEEvNT_6ParamsE:
[----:B------:R-:W-:Y:S01]  /*0000*/  LDC R1, c[0x0][0x37c] ;  /* 0x0000df00ff017b82 */ /* 0x000fe20000000800 */
[----:B------:R-:W-:Y:S05]  /*0010*/  EXIT ;  /* 0x000000000000794d */ /* 0x000fea0003800000 */
.L_x_8:
        /* <DEDUP_REMOVED lines=14> */
.L_x_26:


//--------------------- .text._ZN7cutlass13device_kernelIN5flash11enable_sm90INS1_16FlashAttnFwdSm90INS1_25CollectiveMainloopFwdSm90ILi2EN4cute5tupleIJNS5_1CILi1EEES8_S8_EEENS6_IJNS7_ILi128EEENS7_ILi96EEENS7_ILi64EEEEEELi256ENS_6half_tEfNS_4arch4Sm90ELb0ELb1ELb1ELb1ELb1ELb1ELb0ELb1ELb0ELb1ELb1ELb0EEENS1_21CollectiveEpilogueFwdINS6_IJSA_NS7_ILi256EEESB_EEES9_SE_SG_Li256ELb1ELb1ELb1ELb0EEENS1_36VarlenDynamicPersistentTileSchedulerILi128ELi96ELi256ELi128ELb1ELb1ELb1ELb1ELb0ELb1EEEEEEEEEvNT_6ParamsE --------------------------
	.section	.text._ZN7cutlass13device_kernelIN5flash11enable_sm90INS1_16FlashAttnFwdSm90INS1_25CollectiveMainloopFwdSm90ILi2EN4cute5tupleIJNS5_1CILi1EEES8_S8_EEENS6_IJNS7_ILi128EEENS7_ILi96EEENS7_ILi64EEEEEELi256ENS_6half_tEfNS_4arch4Sm90ELb0ELb1ELb1ELb1ELb1ELb1ELb0ELb1ELb0ELb1ELb1ELb0EEENS1_21CollectiveEpilogueFwdINS6_IJSA_NS7_ILi256EEESB_EEES9_SE_SG_Li256ELb1ELb1ELb1ELb0EEENS1_36VarlenDynamicPersistentTileSchedulerILi128ELi96ELi256ELi128ELb1ELb1ELb1ELb1ELb0ELb1EEEEEEEEEvNT_6ParamsE,"ax",@progbits
	.align	128
.text._ZN7cutlass13device_kernelIN5flash11enable_sm90INS1_16FlashAttnFwdSm90INS1_25CollectiveMainloopFwdSm90ILi2EN4cute5tupleIJNS5_1CILi1EEES8_S8_EEENS6_IJNS7_ILi128EEENS7_ILi96EEENS7_ILi64EEEEEELi256ENS_6half_tEfNS_4arch4Sm90ELb0ELb1ELb1ELb1ELb1ELb1ELb0ELb1ELb0ELb1ELb1ELb0EEENS1_21CollectiveEpilogueFwdINS6_IJSA_NS7_ILi256EEESB_EEES9_SE_SG_Li256ELb1ELb1ELb1ELb0EEENS1_36VarlenDynamicPersistentTileSchedulerILi128ELi96ELi256ELi128ELb1ELb1ELb1ELb1ELb0ELb1EEEEEEEEEvNT_6ParamsE:
        .type           _ZN7cutlass13device_kernelIN5flash11enable_sm90INS1_16FlashAttnFwdSm90INS1_25CollectiveMainloopFwdSm90ILi2EN4cute5tupleIJNS5_1CILi1EEES8_S8_EEENS6_IJNS7_ILi128EEENS7_ILi96EEENS7_ILi64EEEEEELi256ENS_6half_tEfNS_4arch4Sm90ELb0ELb1ELb1ELb1ELb1ELb1ELb0ELb1ELb0ELb1ELb1ELb0EEENS1_21CollectiveEpilogueFwdINS6_IJSA_NS7_ILi256EEESB_EEES9_SE_SG_Li256ELb1ELb1ELb1ELb0EEENS1_36VarlenDynamicPersistentTileSchedulerILi128ELi96ELi256ELi128ELb1ELb1ELb1ELb1ELb0ELb1EEEEEEEEEvNT_6ParamsE,@function
        .size           _ZN7cutlass13device_kernelIN5flash11enable_sm90INS1_16FlashAttnFwdSm90INS1_25CollectiveMainloopFwdSm90ILi2EN4cute5tupleIJNS5_1CILi1EEES8_S8_EEENS6_IJNS7_ILi128EEENS7_ILi96EEENS7_ILi64EEEEEELi256ENS_6half_tEfNS_4arch4Sm90ELb0ELb1ELb1ELb1ELb1ELb1ELb0ELb1ELb0ELb1ELb1ELb0EEENS1_21CollectiveEpilogueFwdINS6_IJSA_NS7_ILi256EEESB_EEES9_SE_SG_Li256ELb1ELb1ELb1ELb0EEENS1_36VarlenDynamicPersistentTileSchedulerILi128ELi96ELi256ELi128ELb1ELb1ELb1ELb1ELb0ELb1EEEEEEEEEvNT_6ParamsE,(.L_x_27 - _ZN7cutlass13device_kernelIN5flash11enable_sm90INS1_16FlashAttnFwdSm90INS1_25CollectiveMainloopFwdSm90ILi2EN4cute5tupleIJNS5_1CILi1EEES8_S8_EEENS6_IJNS7_ILi128EEENS7_ILi96EEENS7_ILi64EEEEEELi256ENS_6half_tEfNS_4arch4Sm90ELb0ELb1ELb1ELb1ELb1ELb1ELb0ELb1ELb0ELb1ELb1ELb0EEENS1_21CollectiveEpilogueFwdINS6_IJSA_NS7_ILi256EEESB_EEES9_SE_SG_Li256ELb1ELb1ELb1ELb0EEENS1_36VarlenDynamicPersistentTileSchedulerILi128ELi96ELi256ELi128ELb1ELb1ELb1ELb1ELb0ELb1EEEEEEEEEvNT_6ParamsE)
        .other          _ZN7cutlass13device_kernelIN5flash11enable_sm90INS1_16FlashAttnFwdSm90INS1_25CollectiveMainloopFwdSm90ILi2EN4cute5tupleIJNS5_1CILi1EEES8_S8_EEENS6_IJNS7_ILi128EEENS7_ILi96EEENS7_ILi64EEEEEELi256ENS_6half_tEfNS_4arch4Sm90ELb0ELb1ELb1ELb1ELb1ELb1ELb0ELb1ELb0ELb1ELb1ELb0EEENS1_21CollectiveEpilogueFwdINS6_IJSA_NS7_ILi256EEESB_EEES9_SE_SG_Li256ELb1ELb1ELb1ELb0EEENS1_36VarlenDynamicPersistentTileSchedulerILi128ELi96ELi256ELi128ELb1ELb1ELb1ELb1ELb0ELb1EEEEEEEEEvNT_6ParamsE,@"STO_CUDA_ENTRY STV_DEFAULT"
_ZN7cutlass13device_kernelIN5flash11enable_sm90INS1_16FlashAttnFwdSm90INS1_25CollectiveMainloopFwdSm90ILi2EN4cute5tupleIJNS5_1CILi1EEES8_S8_EEENS6_IJNS7_ILi128EEENS7_ILi96EEENS7_ILi64EEEEEELi256ENS_6half_tEfNS_4arch4Sm90ELb0ELb1ELb1ELb1ELb1ELb1ELb0ELb1ELb0ELb1ELb1ELb0EEENS1_21CollectiveEpilogueFwdINS6_IJSA_NS7_ILi256EEESB_EEES9_SE_SG_Li256ELb1ELb1ELb1ELb0EEENS1_36VarlenDynamicPersistentTileSchedulerILi128ELi96ELi256ELi128ELb1ELb1ELb1ELb1ELb0ELb1EEEEEEEEEvNT_6ParamsE:
[----:B------:R-:W-:Y:S01]  /*0000*/  LDC R1, c[0x0][0x37c] ;  /* 0x0000df00ff017b82 */ /* 0x000fe20000000800 */
[----:B------:R-:W-:Y:S05]  /*0010*/  EXIT ;  /* 0x000000000000794d */ /* 0x000fea0003800000 */
.L_x_9:
        /* <DEDUP_REMOVED lines=14> */
.L_x_27:


//--------------------- .text._ZN7cutlass13device_kernelIN5flash11enable_sm90INS1_16FlashAttnFwdSm90INS1_25CollectiveMainloopFwdSm90ILi2EN4cute5tupleIJNS5_1CILi1EEES8_S8_EEENS6_IJNS7_ILi128EEENS7_ILi96EEENS7_ILi64EEEEEELi256ENS_6half_tEfNS_4arch4Sm90ELb0ELb1ELb1ELb1ELb1ELb0ELb1ELb1ELb0ELb1ELb1ELb0EEENS1_21CollectiveEpilogueFwdINS6_IJSA_NS7_ILi256EEESB_EEES9_SE_SG_Li256ELb1ELb1ELb1ELb0EEENS1_36VarlenDynamicPersistentTileSchedulerILi128ELi96ELi256ELi128ELb1ELb1ELb1ELb1ELb0ELb1EEEEEEEEEvNT_6ParamsE --------------------------
	.section	.text._ZN7cutlass13device_kernelIN5flash11enable_sm90INS1_16FlashAttnFwdSm90INS1_25CollectiveMainloopFwdSm90ILi2EN4cute5tupleIJNS5_1CILi1EEES8_S8_EEENS6_IJNS7_ILi128EEENS7_ILi96EEENS7_ILi64EEEEEELi256ENS_6half_tEfNS_4arch4Sm90ELb0ELb1ELb1ELb1ELb1ELb0ELb1ELb1ELb0ELb1ELb1ELb0EEENS1_21CollectiveEpilogueFwdINS6_IJSA_NS7_ILi256EEESB_EEES9_SE_SG_Li256ELb1ELb1ELb1ELb0EEENS1_36VarlenDynamicPersistentTileSchedulerILi128ELi96ELi256ELi128ELb1ELb1ELb1ELb1ELb0ELb1EEEEEEEEEvNT_6ParamsE,"ax",@progbits
	.align	128
.text._ZN7cutlass13device_kernelIN5flash11enable_sm90INS1_16FlashAttnFwdSm90INS1_25CollectiveMainloopFwdSm90ILi2EN4cute5tupleIJNS5_1CILi1EEES8_S8_EEENS6_IJNS7_ILi128EEENS7_ILi96EEENS7_ILi64EEEEEELi256ENS_6half_tEfNS_4arch4Sm90ELb0ELb1ELb1ELb1ELb1ELb0ELb1ELb1ELb0ELb1ELb1ELb0EEENS1_21CollectiveEpilogueFwdINS6_IJSA_NS7_ILi256EEESB_EEES9_SE_SG_Li256ELb1ELb1ELb1ELb0EEENS1_36VarlenDynamicPersistentTileSchedulerILi128ELi96ELi256ELi128ELb1ELb1ELb1ELb1ELb0ELb1EEEEEEEEEvNT_6ParamsE:
        .type           _ZN7cutlass13device_kernelIN5flash11enable_sm90INS1_16FlashAttnFwdSm90INS1_25CollectiveMainloopFwdSm90ILi2EN4cute5tupleIJNS5_1CILi1EEES8_S8_EEENS6_IJNS7_ILi128EEENS7_ILi96EEENS7_ILi64EEEEEELi256ENS_6half_tEfNS_4arch4Sm90ELb0ELb1ELb1ELb1ELb1ELb0ELb1ELb1ELb0ELb1ELb1ELb0EEENS1_21CollectiveEpilogueFwdINS6_IJSA_NS7_ILi256EEESB_EEES9_SE_SG_Li256ELb1ELb1ELb1ELb0EEENS1_36VarlenDynamicPersistentTileSchedulerILi128ELi96ELi256ELi128ELb1ELb1ELb1ELb1ELb0ELb1EEEEEEEEEvNT_6ParamsE,@function
        .size           _ZN7cutlass13device_kernelIN5flash11enable_sm90INS1_16FlashAttnFwdSm90INS1_25CollectiveMainloopFwdSm90ILi2EN4cute5tupleIJNS5_1CILi1EEES8_S8_EEENS6_IJNS7_ILi128EEENS7_ILi96EEENS7_ILi64EEEEEELi256ENS_6half_tEfNS_4arch4Sm90ELb0ELb1ELb1ELb1ELb1ELb0ELb1ELb1ELb0ELb1ELb1ELb0EEENS1_21CollectiveEpilogueFwdINS6_IJSA_NS7_ILi256EEESB_EEES9_SE_SG_Li256ELb1ELb1ELb1ELb0EEENS1_36VarlenDynamicPersistentTileSchedulerILi128ELi96ELi256ELi128ELb1ELb1ELb1ELb1ELb0ELb1EEEEEEEEEvNT_6ParamsE,(.L_x_28 - _ZN7cutlass13device_kernelIN5flash11enable_sm90INS1_16FlashAttnFwdSm90INS1_25CollectiveMainloopFwdSm90ILi2EN4cute5tupleIJNS5_1CILi1EEES8_S8_EEENS6_IJNS7_ILi128EEENS7_ILi96EEENS7_ILi64EEEEEELi256ENS_6half_tEfNS_4arch4Sm90ELb0ELb1ELb1ELb1ELb1ELb0ELb1ELb1ELb0ELb1ELb1ELb0EEENS1_21CollectiveEpilogueFwdINS6_IJSA_NS7_ILi256EEESB_EEES9_SE_SG_Li256ELb1ELb1ELb1ELb0EEENS1_36VarlenDynamicPersistentTileSchedulerILi128ELi96ELi256ELi128ELb1ELb1ELb1ELb1ELb0ELb1EEEEEEEEEvNT_6ParamsE)
        .other          _ZN7cutlass13device_kernelIN5flash11enable_sm90INS1_16FlashAttnFwdSm90INS1_25CollectiveMainloopFwdSm90ILi2EN4cute5tupleIJNS5_1CILi1EEES8_S8_EEENS6_IJNS7_ILi128EEENS7_ILi96EEENS7_ILi64EEEEEELi256ENS_6half_tEfNS_4arch4Sm90ELb0ELb1ELb1ELb1ELb1ELb0ELb1ELb1ELb0ELb1ELb1ELb0EEENS1_21CollectiveEpilogueFwdINS6_IJSA_NS7_ILi256EEESB_EEES9_SE_SG_Li256ELb1ELb1ELb1ELb0EEENS1_36VarlenDynamicPersistentTileSchedulerILi128ELi96ELi256ELi128ELb1ELb1ELb1ELb1ELb0ELb1EEEEEEEEEvNT_6ParamsE,@"STO_CUDA_ENTRY STV_DEFAULT"
_ZN7cutlass13device_kernelIN5flash11enable_sm90INS1_16FlashAttnFwdSm90INS1_25CollectiveMainloopFwdSm90ILi2EN4cute5tupleIJNS5_1CILi1EEES8_S8_EEENS6_IJNS7_ILi128EEENS7_ILi96EEENS7_ILi64EEEEEELi256ENS_6half_tEfNS_4arch4Sm90ELb0ELb1ELb1ELb1ELb1ELb0ELb1ELb1ELb0ELb1ELb1ELb0EEENS1_21CollectiveEpilogueFwdINS6_IJSA_NS7_ILi256EEESB_EEES9_SE_SG_Li256ELb1ELb1ELb1ELb0EEENS1_36VarlenDynamicPersistentTileSchedulerILi128ELi96ELi256ELi128ELb1ELb1ELb1ELb1ELb0ELb1EEEEEEEEEvNT_6ParamsE:
[----:B------:R-:W-:Y:S01]  /*0000*/  LDC R1, c[0x0][0x37c] ;  /* 0x0000df00ff017b82 */ /* 0x000fe20000000800 */
[----:B------:R-:W-:Y:S05]  /*0010*/  EXIT ;  /* 0x000000000000794d */ /* 0x000fea0003800000 */
.L_x_10:
        /* <DEDUP_REMOVED lines=14> */
.L_x_28:


//--------------------- .text._ZN7cutlass13device_kernelIN5flash11enable_sm90INS1_16FlashAttnFwdSm90INS1_25CollectiveMainloopFwdSm90ILi2EN4cute5tupleIJNS5_1CILi1EEES8_S8_EEENS6_IJNS7_ILi128EEENS7_ILi96EEENS7_ILi64EEEEEELi256ENS_6half_tEfNS_4arch4Sm90ELb0ELb1ELb1ELb1ELb1ELb1ELb1ELb1ELb0ELb1ELb1ELb0EEENS1_21CollectiveEpilogueFwdINS6_IJSA_NS7_ILi256EEESB_EEES9_SE_SG_Li256ELb1ELb1ELb1ELb0EEENS1_36VarlenDynamicPersistentTileSchedulerILi128ELi96ELi256ELi128ELb1ELb1ELb1ELb1ELb0ELb1EEEEEEEEEvNT_6ParamsE --------------------------
	.section	.text._ZN7cutlass13device_kernelIN5flash11enable_sm90INS1_16FlashAttnFwdSm90INS1_25CollectiveMainloopFwdSm90ILi2EN4cute5tupleIJNS5_1CILi1EEES8_S8_EEENS6_IJNS7_ILi128EEENS7_ILi96EEENS7_ILi64EEEEEELi256ENS_6half_tEfNS_4arch4Sm90ELb0ELb1ELb1ELb1ELb1ELb1ELb1ELb1ELb0ELb1ELb1ELb0EEENS1_21CollectiveEpilogueFwdINS6_IJSA_NS7_ILi256EEESB_EEES9_SE_SG_Li256ELb1ELb1ELb1ELb0EEENS1_36VarlenDynamicPersistentTileSchedulerILi128ELi96ELi256ELi128ELb1ELb1ELb1ELb1ELb0ELb1EEEEEEEEEvNT_6ParamsE,"ax",@progbits
	.align	128
.text._ZN7cutlass13device_kernelIN5flash11enable_sm90INS1_16FlashAttnFwdSm90INS1_25CollectiveMainloopFwdSm90ILi2EN4cute5tupleIJNS5_1CILi1EEES8_S8_EEENS6_IJNS7_ILi128EEENS7_ILi96EEENS7_ILi64EEEEEELi256ENS_6half_tEfNS_4arch4Sm90ELb0ELb1ELb1ELb1ELb1ELb1ELb1ELb1ELb0ELb1ELb1ELb0EEENS1_21CollectiveEpilogueFwdINS6_IJSA_NS7_ILi256EEESB_EEES9_SE_SG_Li256ELb1ELb1ELb1ELb0EEENS1_36VarlenDynamicPersistentTileSchedulerILi128ELi96ELi256ELi128ELb1ELb1ELb1ELb1ELb0ELb1EEEEEEEEEvNT_6ParamsE:
        .type           _ZN7cutlass13device_kernelIN5flash11enable_sm90INS1_16FlashAttnFwdSm90INS1_25CollectiveMainloopFwdSm90ILi2EN4cute5tupleIJNS5_1CILi1EEES8_S8_EEENS6_IJNS7_ILi128EEENS7_ILi96EEENS7_ILi64EEEEEELi256ENS_6half_tEfNS_4arch4Sm90ELb0ELb1ELb1ELb1ELb1ELb1ELb1ELb1ELb0ELb1ELb1ELb0EEENS1_21CollectiveEpilogueFwdINS6_IJSA_NS7_ILi256EEESB_EEES9_SE_SG_Li256ELb1ELb1ELb1ELb0EEENS1_36VarlenDynamicPersistentTileSchedulerILi128ELi96ELi256ELi128ELb1ELb1ELb1ELb1ELb0ELb1EEEEEEEEEvNT_6ParamsE,@function
        .size           _ZN7cutlass13device_kernelIN5flash11enable_sm90INS1_16FlashAttnFwdSm90INS1_25CollectiveMainloopFwdSm90ILi2EN4cute5tupleIJNS5_1CILi1EEES8_S8_EEENS6_IJNS7_ILi128EEENS7_ILi96EEENS7_ILi64EEEEEELi256ENS_6half_tEfNS_4arch4Sm90ELb0ELb1ELb1ELb1ELb1ELb1ELb1ELb1ELb0ELb1ELb1ELb0EEENS1_21CollectiveEpilogueFwdINS6_IJSA_NS7_ILi256EEESB_EEES9_SE_SG_Li256ELb1ELb1ELb1ELb0EEENS1_36VarlenDynamicPersistentTileSchedulerILi128ELi96ELi256ELi128ELb1ELb1ELb1ELb1ELb0ELb1EEEEEEEEEvNT_6ParamsE,(.L_x_29 - _ZN7cutlass13device_kernelIN5flash11enable_sm90INS1_16FlashAttnFwdSm90INS1_25CollectiveMainloopFwdSm90ILi2EN4cute5tupleIJNS5_1CILi1EEES8_S8_EEENS6_IJNS7_ILi128EEENS7_ILi96EEENS7_ILi64EEEEEELi256ENS_6half_tEfNS_4arch4Sm90ELb0ELb1ELb1ELb1ELb1ELb1ELb1ELb1ELb0ELb1ELb1ELb0EEENS1_21CollectiveEpilogueFwdINS6_IJSA_NS7_ILi256EEESB_EEES9_SE_SG_Li256ELb1ELb1ELb1ELb0EEENS1_36VarlenDynamicPersistentTileSchedulerILi128ELi96ELi256ELi128ELb1ELb1ELb1ELb1ELb0ELb1EEEEEEEEEvNT_6ParamsE)
        .other          _ZN7cutlass13device_kernelIN5flash11enable_sm90INS1_16FlashAttnFwdSm90INS1_25CollectiveMainloopFwdSm90ILi2EN4cute5tupleIJNS5_1CILi1EEES8_S8_EEENS6_IJNS7_ILi128EEENS7_ILi96EEENS7_ILi64EEEEEELi256ENS_6half_tEfNS_4arch4Sm90ELb0ELb1ELb1ELb1ELb1ELb1ELb1ELb1ELb0ELb1ELb1ELb0EEENS1_21CollectiveEpilogueFwdINS6_IJSA_NS7_ILi256EEESB_EEES9_SE_SG_Li256ELb1ELb1ELb1ELb0EEENS1_36VarlenDynamicPersistentTileSchedulerILi128ELi96ELi256ELi128ELb1ELb1ELb1ELb1ELb0ELb1EEEEEEEEEvNT_6ParamsE,@"STO_CUDA_ENTRY STV_DEFAULT"
_ZN7cutlass13device_kernelIN5flash11enable_sm90INS1_16FlashAttnFwdSm90INS1_25CollectiveMainloopFwdSm90ILi2EN4cute5tupleIJNS5_1CILi1EEES8_S8_EEENS6_IJNS7_ILi128EEENS7_ILi96EEENS7_ILi64EEEEEELi256ENS_6half_tEfNS_4arch4Sm90ELb0ELb1ELb1ELb1ELb1ELb1ELb1ELb1ELb0ELb1ELb1ELb0EEENS1_21CollectiveEpilogueFwdINS6_IJSA_NS7_ILi256EEESB_EEES9_SE_SG_Li256ELb1ELb1ELb1ELb0EEENS1_36VarlenDynamicPersistentTileSchedulerILi128ELi96ELi256ELi128ELb1ELb1ELb1ELb1ELb0ELb1EEEEEEEEEvNT_6ParamsE:
[----:B------:R-:W-:Y:S01]  /*0000*/  LDC R1, c[0x0][0x37c] ;  /* 0x0000df00ff017b82 */ /* 0x000fe20000000800 */
[----:B------:R-:W-:Y:S05]  /*0010*/  EXIT ;  /* 0x000000000000794d */ /* 0x000fea0003800000 */
.L_x_11:
        /* <DEDUP_REMOVED lines=14> */
.L_x_29:


//--------------------- .text._ZN7cutlass13device_kernelIN5flash11enable_sm90INS1_16FlashAttnFwdSm90INS1_25CollectiveMainloopFwdSm90ILi2EN4cute5tupleIJNS5_1CILi1EEES8_S8_EEENS6_IJNS7_ILi128EEENS7_ILi96EEENS7_ILi64EEEEEELi256ENS_6half_tEfNS_4arch4Sm90ELb1ELb0ELb1ELb0ELb1ELb0ELb0ELb1ELb0ELb1ELb1ELb0EEENS1_21CollectiveEpilogueFwdINS6_IJSA_NS7_ILi256EEESB_EEES9_SE_SG_Li256ELb0ELb1ELb1ELb0EEENS1_19SingleTileSchedulerILb0ELb1ELb1ELi128EEEEEEEEEvNT_6ParamsE --------------------------
	.section	.text._ZN7cutlass13device_kernelIN5flash11enable_sm90INS1_16FlashAttnFwdSm90INS1_25CollectiveMainloopFwdSm90ILi2EN4cute5tupleIJNS5_1CILi1EEES8_S8_EEENS6_IJNS7_ILi128EEENS7_ILi96EEENS7_ILi64EEEEEELi256ENS_6half_tEfNS_4arch4Sm90ELb1ELb0ELb1ELb0ELb1ELb0ELb0ELb1ELb0ELb1ELb1ELb0EEENS1_21CollectiveEpilogueFwdINS6_IJSA_NS7_ILi256EEESB_EEES9_SE_SG_Li256ELb0ELb1ELb1ELb0EEENS1_19SingleTileSchedulerILb0ELb1ELb1ELi128EEEEEEEEEvNT_6ParamsE,"ax",@progbits
	.align	128
.text._ZN7cutlass13device_kernelIN5flash11enable_sm90INS1_16FlashAttnFwdSm90INS1_25CollectiveMainloopFwdSm90ILi2EN4cute5tupleIJNS5_1CILi1EEES8_S8_EEENS6_IJNS7_ILi128EEENS7_ILi96EEENS7_ILi64EEEEEELi256ENS_6half_tEfNS_4arch4Sm90ELb1ELb0ELb1ELb0ELb1ELb0ELb0ELb1ELb0ELb1ELb1ELb0EEENS1_21CollectiveEpilogueFwdINS6_IJSA_NS7_ILi256EEESB_EEES9_SE_SG_Li256ELb0ELb1ELb1ELb0EEENS1_19SingleTileSchedulerILb0ELb1ELb1ELi128EEEEEEEEEvNT_6ParamsE:
        .type           _ZN7cutlass13device_kernelIN5flash11enable_sm90INS1_16FlashAttnFwdSm90INS1_25CollectiveMainloopFwdSm90ILi2EN4cute5tupleIJNS5_1CILi1EEES8_S8_EEENS6_IJNS7_ILi128EEENS7_ILi96EEENS7_ILi64EEEEEELi256ENS_6half_tEfNS_4arch4Sm90ELb1ELb0ELb1ELb0ELb1ELb0ELb0ELb1ELb0ELb1ELb1ELb0EEENS1_21CollectiveEpilogueFwdINS6_IJSA_NS7_ILi256EEESB_EEES9_SE_SG_Li256ELb0ELb1ELb1ELb0EEENS1_19SingleTileSchedulerILb0ELb1ELb1ELi128EEEEEEEEEvNT_6ParamsE,@function
        .size           _ZN7cutlass13device_kernelIN5flash11enable_sm90INS1_16FlashAttnFwdSm90INS1_25CollectiveMainloopFwdSm90ILi2EN4cute5tupleIJNS5_1CILi1EEES8_S8_EEENS6_IJNS7_ILi128EEENS7_ILi96EEENS7_ILi64EEEEEELi256ENS_6half_tEfNS_4arch4Sm90ELb1ELb0ELb1ELb0ELb1ELb0ELb0ELb1ELb0ELb1ELb1ELb0EEENS1_21CollectiveEpilogueFwdINS6_IJSA_NS7_ILi256EEESB_EEES9_SE_SG_Li256ELb0ELb1ELb1ELb0EEENS1_19SingleTileSchedulerILb0ELb1ELb1ELi128EEEEEEEEEvNT_6ParamsE,(.L_x_30 - _ZN7cutlass13device_kernelIN5flash11enable_sm90INS1_16FlashAttnFwdSm90INS1_25CollectiveMainloopFwdSm90ILi2EN4cute5tupleIJNS5_1CILi1EEES8_S8_EEENS6_IJNS7_ILi128EEENS7_ILi96EEENS7_ILi64EEEEEELi256ENS_6half_tEfNS_4arch4Sm90ELb1ELb0ELb1ELb0ELb1ELb0ELb0ELb1ELb0ELb1ELb1ELb0EEENS1_21CollectiveEpilogueFwdINS6_IJSA_NS7_ILi256EEESB_EEES9_SE_SG_Li256ELb0ELb1ELb1ELb0EEENS1_19SingleTileSchedulerILb0ELb1ELb1ELi128EEEEEEEEEvNT_6ParamsE)
        .other          _ZN7cutlass13device_kernelIN5flash11enable_sm90INS1_16FlashAttnFwdSm90INS1_25CollectiveMainloopFwdSm90ILi2EN4cute5tupleIJNS5_1CILi1EEES8_S8_EEENS6_IJNS7_ILi128EEENS7_ILi96EEENS7_ILi64EEEEEELi256ENS_6half_tEfNS_4arch4Sm90ELb1ELb0ELb1ELb0ELb1ELb0ELb0ELb1ELb0ELb1ELb1ELb0EEENS1_21CollectiveEpilogueFwdINS6_IJSA_NS7_ILi256EEESB_EEES9_SE_SG_Li256ELb0ELb1ELb1ELb0EEENS1_19SingleTileSchedulerILb0ELb1ELb1ELi128EEEEEEEEEvNT_6ParamsE,@"STO_CUDA_ENTRY STV_DEFAULT"
_ZN7cutlass13device_kernelIN5flash11enable_sm90INS1_16FlashAttnFwdSm90INS1_25CollectiveMainloopFwdSm90ILi2EN4cute5tupleIJNS5_1CILi1EEES8_S8_EEENS6_IJNS7_ILi128EEENS7_ILi96EEENS7_ILi64EEEEEELi256ENS_6half_tEfNS_4arch4Sm90ELb1ELb0ELb1ELb0ELb1ELb0ELb0ELb1ELb0ELb1ELb1ELb0EEENS1_21CollectiveEpilogueFwdINS6_IJSA_NS7_ILi256EEESB_EEES9_SE_SG_Li256ELb0ELb1ELb1ELb0EEENS1_19SingleTileSchedulerILb0ELb1ELb1ELi128EEEEEEEEEvNT_6ParamsE:
[----:B------:R-:W-:Y:S01]  /*0000*/  LDC R1, c[0x0][0x37c] ;  /* 0x0000df00ff017b82 */ /* 0x000fe20000000800 */
[----:B------:R-:W-:Y:S05]  /*0010*/  EXIT ;  /* 0x000000000000794d */ /* 0x000fea0003800000 */
.L_x_12:
        /* <DEDUP_REMOVED lines=14> */
.L_x_30:


//--------------------- .text._ZN7cutlass13device_kernelIN5flash11enable_sm90INS1_16FlashAttnFwdSm90INS1_25CollectiveMainloopFwdSm90ILi2EN4cute5tupleIJNS5_1CILi1EEES8_S8_EEENS6_IJNS7_ILi128EEENS7_ILi96EEENS7_ILi64EEEEEELi256ENS_6half_tEfNS_4arch4Sm90ELb1ELb0ELb1ELb0ELb1ELb0ELb1ELb1ELb0ELb1ELb1ELb0EEENS1_21CollectiveEpilogueFwdINS6_IJSA_NS7_ILi256EEESB_EEES9_SE_SG_Li256ELb0ELb1ELb1ELb0EEENS1_19SingleTileSchedulerILb0ELb1ELb1ELi128EEEEEEEEEvNT_6ParamsE --------------------------
	.section	.text._ZN7cutlass13device_kernelIN5flash11enable_sm90INS1_16FlashAttnFwdSm90INS1_25CollectiveMainloopFwdSm90ILi2EN4cute5tupleIJNS5_1CILi1EEES8_S8_EEENS6_IJNS7_ILi128EEENS7_ILi96EEENS7_ILi64EEEEEELi256ENS_6half_tEfNS_4arch4Sm90ELb1ELb0ELb1ELb0ELb1ELb0ELb1ELb1ELb0ELb1ELb1ELb0EEENS1_21CollectiveEpilogueFwdINS6_IJSA_NS7_ILi256EEESB_EEES9_SE_SG_Li256ELb0ELb1ELb1ELb0EEENS1_19SingleTileSchedulerILb0ELb1ELb1ELi128EEEEEEEEEvNT_6ParamsE,"ax",@progbits
	.align	128
.text._ZN7cutlass13device_kernelIN5flash11enable_sm90INS1_16FlashAttnFwdSm90INS1_25CollectiveMainloopFwdSm90ILi2EN4cute5tupleIJNS5_1CILi1EEES8_S8_EEENS6_IJNS7_ILi128EEENS7_ILi96EEENS7_ILi64EEEEEELi256ENS_6half_tEfNS_4arch4Sm90ELb1ELb0ELb1ELb0ELb1ELb0ELb1ELb1ELb0ELb1ELb1ELb0EEENS1_21CollectiveEpilogueFwdINS6_IJSA_NS7_ILi256EEESB_EEES9_SE_SG_Li256ELb0ELb1ELb1ELb0EEENS1_19SingleTileSchedulerILb0ELb1ELb1ELi128EEEEEEEEEvNT_6ParamsE:
        .type           _ZN7cutlass13device_kernelIN5flash11enable_sm90INS1_16FlashAttnFwdSm90INS1_25CollectiveMainloopFwdSm90ILi2EN4cute5tupleIJNS5_1CILi1EEES8_S8_EEENS6_IJNS7_ILi128EEENS7_ILi96EEENS7_ILi64EEEEEELi256ENS_6half_tEfNS_4arch4Sm90ELb1ELb0ELb1ELb0ELb1ELb0ELb1ELb1ELb0ELb1ELb1ELb0EEENS1_21CollectiveEpilogueFwdINS6_IJSA_NS7_ILi256EEESB_EEES9_SE_SG_Li256ELb0ELb1ELb1ELb0EEENS1_19SingleTileSchedulerILb0ELb1ELb1ELi128EEEEEEEEEvNT_6ParamsE,@function
        .size           _ZN7cutlass13device_kernelIN5flash11enable_sm90INS1_16FlashAttnFwdSm90INS1_25CollectiveMainloopFwdSm90ILi2EN4cute5tupleIJNS5_1CILi1EEES8_S8_EEENS6_IJNS7_ILi128EEENS7_ILi96EEENS7_ILi64EEEEEELi256ENS_6half_tEfNS_4arch4Sm90ELb1ELb0ELb1ELb0ELb1ELb0ELb1ELb1ELb0ELb1ELb1ELb0EEENS1_21CollectiveEpilogueFwdINS6_IJSA_NS7_ILi256EEESB_EEES9_SE_SG_Li256ELb0ELb1ELb1ELb0EEENS1_19SingleTileSchedulerILb0ELb1ELb1ELi128EEEEEEEEEvNT_6ParamsE,(.L_x_31 - _ZN7cutlass13device_kernelIN5flash11enable_sm90INS1_16FlashAttnFwdSm90INS1_25CollectiveMainloopFwdSm90ILi2EN4cute5tupleIJNS5_1CILi1EEES8_S8_EEENS6_IJNS7_ILi128EEENS7_ILi96EEENS7_ILi64EEEEEELi256ENS_6half_tEfNS_4arch4Sm90ELb1ELb0ELb1ELb0ELb1ELb0ELb1ELb1ELb0ELb1ELb1ELb0EEENS1_21CollectiveEpilogueFwdINS6_IJSA_NS7_ILi256EEESB_EEES9_SE_SG_Li256ELb0ELb1ELb1ELb0EEENS1_19SingleTileSchedulerILb0ELb1ELb1ELi128EEEEEEEEEvNT_6ParamsE)
        .other          _ZN7cutlass13device_kernelIN5flash11enable_sm90INS1_16FlashAttnFwdSm90INS1_25CollectiveMainloopFwdSm90ILi2EN4cute5tupleIJNS5_1CILi1EEES8_S8_EEENS6_IJNS7_ILi128EEENS7_ILi96EEENS7_ILi64EEEEEELi256ENS_6half_tEfNS_4arch4Sm90ELb1ELb0ELb1ELb0ELb1ELb0ELb1ELb1ELb0ELb1ELb1ELb0EEENS1_21CollectiveEpilogueFwdINS6_IJSA_NS7_ILi256EEESB_EEES9_SE_SG_Li256ELb0ELb1ELb1ELb0EEENS1_19SingleTileSchedulerILb0ELb1ELb1ELi128EEEEEEEEEvNT_6ParamsE,@"STO_CUDA_ENTRY STV_DEFAULT"
_ZN7cutlass13device_kernelIN5flash11enable_sm90INS1_16FlashAttnFwdSm90INS1_25CollectiveMainloopFwdSm90ILi2EN4cute5tupleIJNS5_1CILi1EEES8_S8_EEENS6_IJNS7_ILi128EEENS7_ILi96EEENS7_ILi64EEEEEELi256ENS_6half_tEfNS_4arch4Sm90ELb1ELb0ELb1ELb0ELb1ELb0ELb1ELb1ELb0ELb1ELb1ELb0EEENS1_21CollectiveEpilogueFwdINS6_IJSA_NS7_ILi256EEESB_EEES9_SE_SG_Li256ELb0ELb1ELb1ELb0EEENS1_19SingleTileSchedulerILb0ELb1ELb1ELi128EEEEEEEEEvNT_6ParamsE:
[----:B------:R-:W-:Y:S01]  /*0000*/  LDC R1, c[0x0][0x37c] ;  /* 0x0000df00ff017b82 */ /* 0x000fe20000000800 */
[----:B------:R-:W-:Y:S05]  /*0010*/  EXIT ;  /* 0x000000000000794d */ /* 0x000fea0003800000 */
.L_x_13:
        /* <DEDUP_REMOVED lines=14> */
.L_x_31:


//--------------------- .text._ZN7cutlass13device_kernelIN5flash11enable_sm90INS1_16FlashAttnFwdSm90INS1_25CollectiveMainloopFwdSm90ILi2EN4cute5tupleIJNS5_1CILi1EEES8_S8_EEENS6_IJNS7_ILi128EEENS7_ILi96EEENS7_ILi64EEEEEELi256ENS_6half_tEfNS_4arch4Sm90ELb1ELb0ELb1ELb1ELb1ELb0ELb0ELb1ELb0ELb1ELb1ELb0EEENS1_21CollectiveEpilogueFwdINS6_IJSA_NS7_ILi256EEESB_EEES9_SE_SG_Li256ELb1ELb1ELb1ELb0EEENS1_36VarlenDynamicPersistentTileSchedulerILi128ELi96ELi256ELi128ELb1ELb1ELb1ELb1ELb1ELb1EEEEEEEEEvNT_6ParamsE --------------------------
	.section	.text._ZN7cutlass13device_kernelIN5flash11enable_sm90INS1_16FlashAttnFwdSm90INS1_25CollectiveMainloopFwdSm90ILi2EN4cute5tupleIJNS5_1CILi1EEES8_S8_EEENS6_IJNS7_ILi128EEENS7_ILi96EEENS7_ILi64EEEEEELi256ENS_6half_tEfNS_4arch4Sm90ELb1ELb0ELb1ELb1ELb1ELb0ELb0ELb1ELb0ELb1ELb1ELb0EEENS1_21CollectiveEpilogueFwdINS6_IJSA_NS7_ILi256EEESB_EEES9_SE_SG_Li256ELb1ELb1ELb1ELb0EEENS1_36VarlenDynamicPersistentTileSchedulerILi128ELi96ELi256ELi128ELb1ELb1ELb1ELb1ELb1ELb1EEEEEEEEEvNT_6ParamsE,"ax",@progbits
	.align	128
.text._ZN7cutlass13device_kernelIN5flash11enable_sm90INS1_16FlashAttnFwdSm90INS1_25CollectiveMainloopFwdSm90ILi2EN4cute5tupleIJNS5_1CILi1EEES8_S8_EEENS6_IJNS7_ILi128EEENS7_ILi96EEENS7_ILi64EEEEEELi256ENS_6half_tEfNS_4arch4Sm90ELb1ELb0ELb1ELb1ELb1ELb0ELb0ELb1ELb0ELb1ELb1ELb0EEENS1_21CollectiveEpilogueFwdINS6_IJSA_NS7_ILi256EEESB_EEES9_SE_SG_Li256ELb1ELb1ELb1ELb0EEENS1_36VarlenDynamicPersistentTileSchedulerILi128ELi96ELi256ELi128ELb1ELb1ELb1ELb1ELb1ELb1EEEEEEEEEvNT_6ParamsE:
        .type           _ZN7cutlass13device_kernelIN5flash11enable_sm90INS1_16FlashAttnFwdSm90INS1_25CollectiveMainloopFwdSm90ILi2EN4cute5tupleIJNS5_1CILi1EEES8_S8_EEENS6_IJNS7_ILi128EEENS7_ILi96EEENS7_ILi64EEEEEELi256ENS_6half_tEfNS_4arch4Sm90ELb1ELb0ELb1ELb1ELb1ELb0ELb0ELb1ELb0ELb1ELb1ELb0EEENS1_21CollectiveEpilogueFwdINS6_IJSA_NS7_ILi256EEESB_EEES9_SE_SG_Li256ELb1ELb1ELb1ELb0EEENS1_36VarlenDynamicPersistentTileSchedulerILi128ELi96ELi256ELi128ELb1ELb1ELb1ELb1ELb1ELb1EEEEEEEEEvNT_6ParamsE,@function
        .size           _ZN7cutlass13device_kernelIN5flash11enable_sm90INS1_16FlashAttnFwdSm90INS1_25CollectiveMainloopFwdSm90ILi2EN4cute5tupleIJNS5_1CILi1EEES8_S8_EEENS6_IJNS7_ILi128EEENS7_ILi96EEENS7_ILi64EEEEEELi256ENS_6half_tEfNS_4arch4Sm90ELb1ELb0ELb1ELb1ELb1ELb0ELb0ELb1ELb0ELb1ELb1ELb0EEENS1_21CollectiveEpilogueFwdINS6_IJSA_NS7_ILi256EEESB_EEES9_SE_SG_Li256ELb1ELb1ELb1ELb0EEENS1_36VarlenDynamicPersistentTileSchedulerILi128ELi96ELi256ELi128ELb1ELb1ELb1ELb1ELb1ELb1EEEEEEEEEvNT_6ParamsE,(.L_x_32 - _ZN7cutlass13device_kernelIN5flash11enable_sm90INS1_16FlashAttnFwdSm90INS1_25CollectiveMainloopFwdSm90ILi2EN4cute5tupleIJNS5_1CILi1EEES8_S8_EEENS6_IJNS7_ILi128EEENS7_ILi96EEENS7_ILi64EEEEEELi256ENS_6half_tEfNS_4arch4Sm90ELb1ELb0ELb1ELb1ELb1ELb0ELb0ELb1ELb0ELb1ELb1ELb0EEENS1_21CollectiveEpilogueFwdINS6_IJSA_NS7_ILi256EEESB_EEES9_SE_SG_Li256ELb1ELb1ELb1ELb0EEENS1_36VarlenDynamicPersistentTileSchedulerILi128ELi96ELi256ELi128ELb1ELb1ELb1ELb1ELb1ELb1EEEEEEEEEvNT_6ParamsE)
        .other          _ZN7cutlass13device_kernelIN5flash11enable_sm90INS1_16FlashAttnFwdSm90INS1_25CollectiveMainloopFwdSm90ILi2EN4cute5tupleIJNS5_1CILi1EEES8_S8_EEENS6_IJNS7_ILi128EEENS7_ILi96EEENS7_ILi64EEEEEELi256ENS_6half_tEfNS_4arch4Sm90ELb1ELb0ELb1ELb1ELb1ELb0ELb0ELb1ELb0ELb1ELb1ELb0EEENS1_21CollectiveEpilogueFwdINS6_IJSA_NS7_ILi256EEESB_EEES9_SE_SG_Li256ELb1ELb1ELb1ELb0EEENS1_36VarlenDynamicPersistentTileSchedulerILi128ELi96ELi256ELi128ELb1ELb1ELb1ELb1ELb1ELb1EEEEEEEEEvNT_6ParamsE,@"STO_CUDA_ENTRY STV_DEFAULT"
_ZN7cutlass13device_kernelIN5flash11enable_sm90INS1_16FlashAttnFwdSm90INS1_25CollectiveMainloopFwdSm90ILi2EN4cute5tupleIJNS5_1CILi1EEES8_S8_EEENS6_IJNS7_ILi128EEENS7_ILi96EEENS7_ILi64EEEEEELi256ENS_6half_tEfNS_4arch4Sm90ELb1ELb0ELb1ELb1ELb1ELb0ELb0ELb1ELb0ELb1ELb1ELb0EEENS1_21CollectiveEpilogueFwdINS6_IJSA_NS7_ILi256EEESB_EEES9_SE_SG_Li256ELb1ELb1ELb1ELb0EEENS1_36VarlenDynamicPersistentTileSchedulerILi128ELi96ELi256ELi128ELb1ELb1ELb1ELb1ELb1ELb1EEEEEEEEEvNT_6ParamsE:
[----:B------:R-:W-:Y:S01]  /*0000*/  LDC R1, c[0x0][0x37c] ;  /* 0x0000df00ff017b82 */ /* 0x000fe20000000800 */
[----:B------:R-:W-:Y:S05]  /*0010*/  EXIT ;  /* 0x000000000000794d */ /* 0x000fea0003800000 */
.L_x_14:
        /* <DEDUP_REMOVED lines=14> */
.L_x_32:


//--------------------- .text._ZN7cutlass13device_kernelIN5flash11enable_sm90INS1_16FlashAttnFwdSm90INS1_25CollectiveMainloopFwdSm90ILi2EN4cute5tupleIJNS5_1CILi1EEES8_S8_EEENS6_IJNS7_ILi128EEENS7_ILi96EEENS7_ILi64EEEEEELi256ENS_6half_tEfNS_4arch4Sm90ELb1ELb0ELb1ELb1ELb1ELb1ELb0ELb1ELb0ELb1ELb1ELb0EEENS1_21CollectiveEpilogueFwdINS6_IJSA_NS7_ILi256EEESB_EEES9_SE_SG_Li256ELb1ELb1ELb1ELb0EEENS1_36VarlenDynamicPersistentTileSchedulerILi128ELi96ELi256ELi128ELb1ELb1ELb1ELb1ELb1ELb1EEEEEEEEEvNT_6ParamsE --------------------------
	.section	.text._ZN7cutlass13device_kernelIN5flash11enable_sm90INS1_16FlashAttnFwdSm90INS1_25CollectiveMainloopFwdSm90ILi2EN4cute5tupleIJNS5_1CILi1EEES8_S8_EEENS6_IJNS7_ILi128EEENS7_ILi96EEENS7_ILi64EEEEEELi256ENS_6half_tEfNS_4arch4Sm90ELb1ELb0ELb1ELb1ELb1ELb1ELb0ELb1ELb0ELb1ELb1ELb0EEENS1_21CollectiveEpilogueFwdINS6_IJSA_NS7_ILi256EEESB_EEES9_SE_SG_Li256ELb1ELb1ELb1ELb0EEENS1_36VarlenDynamicPersistentTileSchedulerILi128ELi96ELi256ELi128ELb1ELb1ELb1ELb1ELb1ELb1EEEEEEEEEvNT_6ParamsE,"ax",@progbits
	.align	128
.text._ZN7cutlass13device_kernelIN5flash11enable_sm90INS1_16FlashAttnFwdSm90INS1_25CollectiveMainloopFwdSm90ILi2EN4cute5tupleIJNS5_1CILi1EEES8_S8_EEENS6_IJNS7_ILi128EEENS7_ILi96EEENS7_ILi64EEEEEELi256ENS_6half_tEfNS_4arch4Sm90ELb1ELb0ELb1ELb1ELb1ELb1ELb0ELb1ELb0ELb1ELb1ELb0EEENS1_21CollectiveEpilogueFwdINS6_IJSA_NS7_ILi256EEESB_EEES9_SE_SG_Li256ELb1ELb1ELb1ELb0EEENS1_36VarlenDynamicPersistentTileSchedulerILi128ELi96ELi256ELi128ELb1ELb1ELb1ELb1ELb1ELb1EEEEEEEEEvNT_6ParamsE:
        .type           _ZN7cutlass13device_kernelIN5flash11enable_sm90INS1_16FlashAttnFwdSm90INS1_25CollectiveMainloopFwdSm90ILi2EN4cute5tupleIJNS5_1CILi1EEES8_S8_EEENS6_IJNS7_ILi128EEENS7_ILi96EEENS7_ILi64EEEEEELi256ENS_6half_tEfNS_4arch4Sm90ELb1ELb0ELb1ELb1ELb1ELb1ELb0ELb1ELb0ELb1ELb1ELb0EEENS1_21CollectiveEpilogueFwdINS6_IJSA_NS7_ILi256EEESB_EEES9_SE_SG_Li256ELb1ELb1ELb1ELb0EEENS1_36VarlenDynamicPersistentTileSchedulerILi128ELi96ELi256ELi128ELb1ELb1ELb1ELb1ELb1ELb1EEEEEEEEEvNT_6ParamsE,@function
        .size           _ZN7cutlass13device_kernelIN5flash11enable_sm90INS1_16FlashAttnFwdSm90INS1_25CollectiveMainloopFwdSm90ILi2EN4cute5tupleIJNS5_1CILi1EEES8_S8_EEENS6_IJNS7_ILi128EEENS7_ILi96EEENS7_ILi64EEEEEELi256ENS_6half_tEfNS_4arch4Sm90ELb1ELb0ELb1ELb1ELb1ELb1ELb0ELb1ELb0ELb1ELb1ELb0EEENS1_21CollectiveEpilogueFwdINS6_IJSA_NS7_ILi256EEESB_EEES9_SE_SG_Li256ELb1ELb1ELb1ELb0EEENS1_36VarlenDynamicPersistentTileSchedulerILi128ELi96ELi256ELi128ELb1ELb1ELb1ELb1ELb1ELb1EEEEEEEEEvNT_6ParamsE,(.L_x_33 - _ZN7cutlass13device_kernelIN5flash11enable_sm90INS1_16FlashAttnFwdSm90INS1_25CollectiveMainloopFwdSm90ILi2EN4cute5tupleIJNS5_1CILi1EEES8_S8_EEENS6_IJNS7_ILi128EEENS7_ILi96EEENS7_ILi64EEEEEELi256ENS_6half_tEfNS_4arch4Sm90ELb1ELb0ELb1ELb1ELb1ELb1ELb0ELb1ELb0ELb1ELb1ELb0EEENS1_21CollectiveEpilogueFwdINS6_IJSA_NS7_ILi256EEESB_EEES9_SE_SG_Li256ELb1ELb1ELb1ELb0EEENS1_36VarlenDynamicPersistentTileSchedulerILi128ELi96ELi256ELi128ELb1ELb1ELb1ELb1ELb1ELb1EEEEEEEEEvNT_6ParamsE)
        .other          _ZN7cutlass13device_kernelIN5flash11enable_sm90INS1_16FlashAttnFwdSm90INS1_25CollectiveMainloopFwdSm90ILi2EN4cute5tupleIJNS5_1CILi1EEES8_S8_EEENS6_IJNS7_ILi128EEENS7_ILi96EEENS7_ILi64EEEEEELi256ENS_6half_tEfNS_4arch4Sm90ELb1ELb0ELb1ELb1ELb1ELb1ELb0ELb1ELb0ELb1ELb1ELb0EEENS1_21CollectiveEpilogueFwdINS6_IJSA_NS7_ILi256EEESB_EEES9_SE_SG_Li256ELb1ELb1ELb1ELb0EEENS1_36VarlenDynamicPersistentTileSchedulerILi128ELi96ELi256ELi128ELb1ELb1ELb1ELb1ELb1ELb1EEEEEEEEEvNT_6ParamsE,@"STO_CUDA_ENTRY STV_DEFAULT"
_ZN7cutlass13device_kernelIN5flash11enable_sm90INS1_16FlashAttnFwdSm90INS1_25CollectiveMainloopFwdSm90ILi2EN4cute5tupleIJNS5_1CILi1EEES8_S8_EEENS6_IJNS7_ILi128EEENS7_ILi96EEENS7_ILi64EEEEEELi256ENS_6half_tEfNS_4arch4Sm90ELb1ELb0ELb1ELb1ELb1ELb1ELb0ELb1ELb0ELb1ELb1ELb0EEENS1_21CollectiveEpilogueFwdINS6_IJSA_NS7_ILi256EEESB_EEES9_SE_SG_Li256ELb1ELb1ELb1ELb0EEENS1_36VarlenDynamicPersistentTileSchedulerILi128ELi96ELi256ELi128ELb1ELb1ELb1ELb1ELb1ELb1EEEEEEEEEvNT_6ParamsE:
[----:B------:R-:W-:Y:S01]  /*0000*/  LDC R1, c[0x0][0x37c] ;  /* 0x0000df00ff017b82 */ /* 0x000fe20000000800 */
[----:B------:R-:W-:Y:S05]  /*0010*/  EXIT ;  /* 0x000000000000794d */ /* 0x000fea0003800000 */
.L_x_15:
        /* <DEDUP_REMOVED lines=14> */
.L_x_33:


//--------------------- .text._ZN7cutlass13device_kernelIN5flash11enable_sm90INS1_16FlashAttnFwdSm90INS1_25CollectiveMainloopFwdSm90ILi2EN4cute5tupleIJNS5_1CILi1EEES8_S8_EEENS6_IJNS7_ILi128EEENS7_ILi96EEENS7_ILi64EEEEEELi256ENS_6half_tEfNS_4arch4Sm90ELb1ELb0ELb1ELb1ELb1ELb0ELb1ELb1ELb0ELb1ELb1ELb0EEENS1_21CollectiveEpilogueFwdINS6_IJSA_NS7_ILi256EEESB_EEES9_SE_SG_Li256ELb1ELb1ELb1ELb0EEENS1_36VarlenDynamicPersistentTileSchedulerILi128ELi96ELi256ELi128ELb1ELb1ELb1ELb1ELb1ELb1EEEEEEEEEvNT_6ParamsE --------------------------
	.section	.text._ZN7cutlass13device_kernelIN5flash11enable_sm90INS1_16FlashAttnFwdSm90INS1_25CollectiveMainloopFwdSm90ILi2EN4cute5tupleIJNS5_1CILi1EEES8_S8_EEENS6_IJNS7_ILi128EEENS7_ILi96EEENS7_ILi64EEEEEELi256ENS_6half_tEfNS_4arch4Sm90ELb1ELb0ELb1ELb1ELb1ELb0ELb1ELb1ELb0ELb1ELb1ELb0EEENS1_21CollectiveEpilogueFwdINS6_IJSA_NS7_ILi256EEESB_EEES9_SE_SG_Li256ELb1ELb1ELb1ELb0EEENS1_36VarlenDynamicPersistentTileSchedulerILi128ELi96ELi256ELi128ELb1ELb1ELb1ELb1ELb1ELb1EEEEEEEEEvNT_6ParamsE,"ax",@progbits
	.align	128
.text._ZN7cutlass13device_kernelIN5flash11enable_sm90INS1_16FlashAttnFwdSm90INS1_25CollectiveMainloopFwdSm90ILi2EN4cute5tupleIJNS5_1CILi1EEES8_S8_EEENS6_IJNS7_ILi128EEENS7_ILi96EEENS7_ILi64EEEEEELi256ENS_6half_tEfNS_4arch4Sm90ELb1ELb0ELb1ELb1ELb1ELb0ELb1ELb1ELb0ELb1ELb1ELb0EEENS1_21CollectiveEpilogueFwdINS6_IJSA_NS7_ILi256EEESB_EEES9_SE_SG_Li256ELb1ELb1ELb1ELb0EEENS1_36VarlenDynamicPersistentTileSchedulerILi128ELi96ELi256ELi128ELb1ELb1ELb1ELb1ELb1ELb1EEEEEEEEEvNT_6ParamsE:
        .type           _ZN7cutlass13device_kernelIN5flash11enable_sm90INS1_16FlashAttnFwdSm90INS1_25CollectiveMainloopFwdSm90ILi2EN4cute5tupleIJNS5_1CILi1EEES8_S8_EEENS6_IJNS7_ILi128EEENS7_ILi96EEENS7_ILi64EEEEEELi256ENS_6half_tEfNS_4arch4Sm90ELb1ELb0ELb1ELb1ELb1ELb0ELb1ELb1ELb0ELb1ELb1ELb0EEENS1_21CollectiveEpilogueFwdINS6_IJSA_NS7_ILi256EEESB_EEES9_SE_SG_Li256ELb1ELb1ELb1ELb0EEENS1_36VarlenDynamicPersistentTileSchedulerILi128ELi96ELi256ELi128ELb1ELb1ELb1ELb1ELb1ELb1EEEEEEEEEvNT_6ParamsE,@function
        .size           _ZN7cutlass13device_kernelIN5flash11enable_sm90INS1_16FlashAttnFwdSm90INS1_25CollectiveMainloopFwdSm90ILi2EN4cute5tupleIJNS5_1CILi1EEES8_S8_EEENS6_IJNS7_ILi128EEENS7_ILi96EEENS7_ILi64EEEEEELi256ENS_6half_tEfNS_4arch4Sm90ELb1ELb0ELb1ELb1ELb1ELb0ELb1ELb1ELb0ELb1ELb1ELb0EEENS1_21CollectiveEpilogueFwdINS6_IJSA_NS7_ILi256EEESB_EEES9_SE_SG_Li256ELb1ELb1ELb1ELb0EEENS1_36VarlenDynamicPersistentTileSchedulerILi128ELi96ELi256ELi128ELb1ELb1ELb1ELb1ELb1ELb1EEEEEEEEEvNT_6ParamsE,(.L_x_34 - _ZN7cutlass13device_kernelIN5flash11enable_sm90INS1_16FlashAttnFwdSm90INS1_25CollectiveMainloopFwdSm90ILi2EN4cute5tupleIJNS5_1CILi1EEES8_S8_EEENS6_IJNS7_ILi128EEENS7_ILi96EEENS7_ILi64EEEEEELi256ENS_6half_tEfNS_4arch4Sm90ELb1ELb0ELb1ELb1ELb1ELb0ELb1ELb1ELb0ELb1ELb1ELb0EEENS1_21CollectiveEpilogueFwdINS6_IJSA_NS7_ILi256EEESB_EEES9_SE_SG_Li256ELb1ELb1ELb1ELb0EEENS1_36VarlenDynamicPersistentTileSchedulerILi128ELi96ELi256ELi128ELb1ELb1ELb1ELb1ELb1ELb1EEEEEEEEEvNT_6ParamsE)
        .other          _ZN7cutlass13device_kernelIN5flash11enable_sm90INS1_16FlashAttnFwdSm90INS1_25CollectiveMainloopFwdSm90ILi2EN4cute5tupleIJNS5_1CILi1EEES8_S8_EEENS6_IJNS7_ILi128EEENS7_ILi96EEENS7_ILi64EEEEEELi256ENS_6half_tEfNS_4arch4Sm90ELb1ELb0ELb1ELb1ELb1ELb0ELb1ELb1ELb0ELb1ELb1ELb0EEENS1_21CollectiveEpilogueFwdINS6_IJSA_NS7_ILi256EEESB_EEES9_SE_SG_Li256ELb1ELb1ELb1ELb0EEENS1_36VarlenDynamicPersistentTileSchedulerILi128ELi96ELi256ELi128ELb1ELb1ELb1ELb1ELb1ELb1EEEEEEEEEvNT_6ParamsE,@"STO_CUDA_ENTRY STV_DEFAULT"
_ZN7cutlass13device_kernelIN5flash11enable_sm90INS1_16FlashAttnFwdSm90INS1_25CollectiveMainloopFwdSm90ILi2EN4cute5tupleIJNS5_1CILi1EEES8_S8_EEENS6_IJNS7_ILi128EEENS7_ILi96EEENS7_ILi64EEEEEELi256ENS_6half_tEfNS_4arch4Sm90ELb1ELb0ELb1ELb1ELb1ELb0ELb1ELb1ELb0ELb1ELb1ELb0EEENS1_21CollectiveEpilogueFwdINS6_IJSA_NS7_ILi256EEESB_EEES9_SE_SG_Li256ELb1ELb1ELb1ELb0EEENS1_36VarlenDynamicPersistentTileSchedulerILi128ELi96ELi256ELi128ELb1ELb1ELb1ELb1ELb1ELb1EEEEEEEEEvNT_6ParamsE:
[----:B------:R-:W-:Y:S01]  /*0000*/  LDC R1, c[0x0][0x37c] ;  /* 0x0000df00ff017b82 */ /* 0x000fe20000000800 */
[----:B------:R-:W-:Y:S05]  /*0010*/  EXIT ;  /* 0x000000000000794d */ /* 0x000fea0003800000 */
.L_x_16:
        /* <DEDUP_REMOVED lines=14> */
.L_x_34:


//--------------------- .text._ZN7cutlass13device_kernelIN5flash11enable_sm90INS1_16FlashAttnFwdSm90INS1_25CollectiveMainloopFwdSm90ILi2EN4cute5tupleIJNS5_1CILi1EEES8_S8_EEENS6_IJNS7_ILi128EEENS7_ILi96EEENS7_ILi64EEEEEELi256ENS_6half_tEfNS_4arch4Sm90ELb1ELb0ELb1ELb1ELb1ELb1ELb1ELb1ELb0ELb1ELb1ELb0EEENS1_21CollectiveEpilogueFwdINS6_IJSA_NS7_ILi256EEESB_EEES9_SE_SG_Li256ELb1ELb1ELb1ELb0EEENS1_36VarlenDynamicPersistentTileSchedulerILi128ELi96ELi256ELi128ELb1ELb1ELb1ELb1ELb1ELb1EEEEEEEEEvNT_6ParamsE --------------------------
	.section	.text._ZN7cutlass13device_kernelIN5flash11enable_sm90INS1_16FlashAttnFwdSm90INS1_25CollectiveMainloopFwdSm90ILi2EN4cute5tupleIJNS5_1CILi1EEES8_S8_EEENS6_IJNS7_ILi128EEENS7_ILi96EEENS7_ILi64EEEEEELi256ENS_6half_tEfNS_4arch4Sm90ELb1ELb0ELb1ELb1ELb1ELb1ELb1ELb1ELb0ELb1ELb1ELb0EEENS1_21CollectiveEpilogueFwdINS6_IJSA_NS7_ILi256EEESB_EEES9_SE_SG_Li256ELb1ELb1ELb1ELb0EEENS1_36VarlenDynamicPersistentTileSchedulerILi128ELi96ELi256ELi128ELb1ELb1ELb1ELb1ELb1ELb1EEEEEEEEEvNT_6ParamsE,"ax",@progbits
	.align	128
.text._ZN7cutlass13device_kernelIN5flash11enable_sm90INS1_16FlashAttnFwdSm90INS1_25CollectiveMainloopFwdSm90ILi2EN4cute5tupleIJNS5_1CILi1EEES8_S8_EEENS6_IJNS7_ILi128EEENS7_ILi96EEENS7_ILi64EEEEEELi256ENS_6half_tEfNS_4arch4Sm90ELb1ELb0ELb1ELb1ELb1ELb1ELb1ELb1ELb0ELb1ELb1ELb0EEENS1_21CollectiveEpilogueFwdINS6_IJSA_NS7_ILi256EEESB_EEES9_SE_SG_Li256ELb1ELb1ELb1ELb0EEENS1_36VarlenDynamicPersistentTileSchedulerILi128ELi96ELi256ELi128ELb1ELb1ELb1ELb1ELb1ELb1EEEEEEEEEvNT_6ParamsE:
        .type           _ZN7cutlass13device_kernelIN5flash11enable_sm90INS1_16FlashAttnFwdSm90INS1_25CollectiveMainloopFwdSm90ILi2EN4cute5tupleIJNS5_1CILi1EEES8_S8_EEENS6_IJNS7_ILi128EEENS7_ILi96EEENS7_ILi64EEEEEELi256ENS_6half_tEfNS_4arch4Sm90ELb1ELb0ELb1ELb1ELb1ELb1ELb1ELb1ELb0ELb1ELb1ELb0EEENS1_21CollectiveEpilogueFwdINS6_IJSA_NS7_ILi256EEESB_EEES9_SE_SG_Li256ELb1ELb1ELb1ELb0EEENS1_36VarlenDynamicPersistentTileSchedulerILi128ELi96ELi256ELi128ELb1ELb1ELb1ELb1ELb1ELb1EEEEEEEEEvNT_6ParamsE,@function
        .size           _ZN7cutlass13device_kernelIN5flash11enable_sm90INS1_16FlashAttnFwdSm90INS1_25CollectiveMainloopFwdSm90ILi2EN4cute5tupleIJNS5_1CILi1EEES8_S8_EEENS6_IJNS7_ILi128EEENS7_ILi96EEENS7_ILi64EEEEEELi256ENS_6half_tEfNS_4arch4Sm90ELb1ELb0ELb1ELb1ELb1ELb1ELb1ELb1ELb0ELb1ELb1ELb0EEENS1_21CollectiveEpilogueFwdINS6_IJSA_NS7_ILi256EEESB_EEES9_SE_SG_Li256ELb1ELb1ELb1ELb0EEENS1_36VarlenDynamicPersistentTileSchedulerILi128ELi96ELi256ELi128ELb1ELb1ELb1ELb1ELb1ELb1EEEEEEEEEvNT_6ParamsE,(.L_x_35 - _ZN7cutlass13device_kernelIN5flash11enable_sm90INS1_16FlashAttnFwdSm90INS1_25CollectiveMainloopFwdSm90ILi2EN4cute5tupleIJNS5_1CILi1EEES8_S8_EEENS6_IJNS7_ILi128EEENS7_ILi96EEENS7_ILi64EEEEEELi256ENS_6half_tEfNS_4arch4Sm90ELb1ELb0ELb1ELb1ELb1ELb1ELb1ELb1ELb0ELb1ELb1ELb0EEENS1_21CollectiveEpilogueFwdINS6_IJSA_NS7_ILi256EEESB_EEES9_SE_SG_Li256ELb1ELb1ELb1ELb0EEENS1_36VarlenDynamicPersistentTileSchedulerILi128ELi96ELi256ELi128ELb1ELb1ELb1ELb1ELb1ELb1EEEEEEEEEvNT_6ParamsE)
        .other          _ZN7cutlass13device_kernelIN5flash11enable_sm90INS1_16FlashAttnFwdSm90INS1_25CollectiveMainloopFwdSm90ILi2EN4cute5tupleIJNS5_1CILi1EEES8_S8_EEENS6_IJNS7_ILi128EEENS7_ILi96EEENS7_ILi64EEEEEELi256ENS_6half_tEfNS_4arch4Sm90ELb1ELb0ELb1ELb1ELb1ELb1ELb1ELb1ELb0ELb1ELb1ELb0EEENS1_21CollectiveEpilogueFwdINS6_IJSA_NS7_ILi256EEESB_EEES9_SE_SG_Li256ELb1ELb1ELb1ELb0EEENS1_36VarlenDynamicPersistentTileSchedulerILi128ELi96ELi256ELi128ELb1ELb1ELb1ELb1ELb1ELb1EEEEEEEEEvNT_6ParamsE,@"STO_CUDA_ENTRY STV_DEFAULT"
_ZN7cutlass13device_kernelIN5flash11enable_sm90INS1_16FlashAttnFwdSm90INS1_25CollectiveMainloopFwdSm90ILi2EN4cute5tupleIJNS5_1CILi1EEES8_S8_EEENS6_IJNS7_ILi128EEENS7_ILi96EEENS7_ILi64EEEEEELi256ENS_6half_tEfNS_4arch4Sm90ELb1ELb0ELb1ELb1ELb1ELb1ELb1ELb1ELb0ELb1ELb1ELb0EEENS1_21CollectiveEpilogueFwdINS6_IJSA_NS7_ILi256EEESB_EEES9_SE_SG_Li256ELb1ELb1ELb1ELb0EEENS1_36VarlenDynamicPersistentTileSchedulerILi128ELi96ELi256ELi128ELb1ELb1ELb1ELb1ELb1ELb1EEEEEEEEEvNT_6ParamsE:
[----:B------:R-:W-:Y:S01]  /*0000*/  LDC R1, c[0x0][0x37c] ;  /* 0x0000df00ff017b82 */ /* 0x000fe20000000800 */
[----:B------:R-:W-:Y:S05]  /*0010*/  EXIT ;  /* 0x000000000000794d */ /* 0x000fea0003800000 */
.L_x_17:
        /* <DEDUP_REMOVED lines=14> */
.L_x_35:


//--------------------- .nv.shared.reserved.0     --------------------------
	.section	.nv.shared.reserved.0,"aw",@nobits
	.weak		__nv_reservedSMEM_offset_0_alias
	.size		__nv_reservedSMEM_offset_0_alias, 0, 64
	.other		__nv_reservedSMEM_offset_0_alias,@"STO_CUDA_RESERVED_SHARED STV_DEFAULT"
__nv_reservedSMEM_offset_0_alias:
	.zero		0
	.zero		64


//--------------------- .nv.global                --------------------------
	.section	.nv.global,"aw",@nobits
.nv.global:
	.type		_ZN89_INTERNAL_6e1c5ea7_53_flash_fwd_hdim64_256_fp16_paged_split_softcap_sm90_cu_f3e6f9ee_34194cute1_E,@object
	.size		_ZN89_INTERNAL_6e1c5ea7_53_flash_fwd_hdim64_256_fp16_paged_split_softcap_sm90_cu_f3e6f9ee_34194cute1_E,(_ZN89_INTERNAL_6e1c5ea7_53_flash_fwd_hdim64_256_fp16_paged_split_softcap_sm90_cu_f3e6f9ee_34194cuda3std3__45__cpo6cbeginE - _ZN89_INTERNAL_6e1c5ea7_53_flash_fwd_hdim64_256_fp16_paged_split_softcap_sm90_cu_f3e6f9ee_34194cute1_E)
_ZN89_INTERNAL_6e1c5ea7_53_flash_fwd_hdim64_256_fp16_paged_split_softcap_sm90_cu_f3e6f9ee_34194cute1_E:
	.zero		1
	.type		_ZN89_INTERNAL_6e1c5ea7_53_flash_fwd_hdim64_256_fp16_paged_split_softcap_sm90_cu_f3e6f9ee_34194cuda3std3__45__cpo6cbeginE,@object
	.size		_ZN89_INTERNAL_6e1c5ea7_53_flash_fwd_hdim64_256_fp16_paged_split_softcap_sm90_cu_f3e6f9ee_34194cuda3std3__45__cpo6cbeginE,(_ZN89_INTERNAL_6e1c5ea7_53_flash_fwd_hdim64_256_fp16_paged_split_softcap_sm90_cu_f3e6f9ee_34194cuda3std3__48in_placeE - _ZN89_INTERNAL_6e1c5ea7_53_flash_fwd_hdim64_256_fp16_paged_split_softcap_sm90_cu_f3e6f9ee_34194cuda3std3__45__cpo6cbeginE)
_ZN89_INTERNAL_6e1c5ea7_53_flash_fwd_hdim64_256_fp16_paged_split_softcap_sm90_cu_f3e6f9ee_34194cuda3std3__45__cpo6cbeginE:
	.zero		1
	.type		_ZN89_INTERNAL_6e1c5ea7_53_flash_fwd_hdim64_256_fp16_paged_split_softcap_sm90_cu_f3e6f9ee_34194cuda3std3__48in_placeE,@object
	.size		_ZN89_INTERNAL_6e1c5ea7_53_flash_fwd_hdim64_256_fp16_paged_split_softcap_sm90_cu_f3e6f9ee_34194cuda3std3__48in_placeE,(_ZN89_INTERNAL_6e1c5ea7_53_flash_fwd_hdim64_256_fp16_paged_split_softcap_sm90_cu_f3e6f9ee_34194cuda3std6ranges3__45__cpo9iter_moveE - _ZN89_INTERNAL_6e1c5ea7_53_flash_fwd_hdim64_256_fp16_paged_split_softcap_sm90_cu_f3e6f9ee_34194cuda3std3__48in_placeE)
_ZN89_INTERNAL_6e1c5ea7_53_flash_fwd_hdim64_256_fp16_paged_split_softcap_sm90_cu_f3e6f9ee_34194cuda3std3__48in_placeE:
	.zero		1
	.type		_ZN89_INTERNAL_6e1c5ea7_53_flash_fwd_hdim64_256_fp16_paged_split_softcap_sm90_cu_f3e6f9ee_34194cuda3std6ranges3__45__cpo9iter_moveE,@object
	.size		_ZN89_INTERNAL_6e1c5ea7_53_flash_fwd_hdim64_256_fp16_paged_split_softcap_sm90_cu_f3e6f9ee_34194cuda3std6ranges3__45__cpo9iter_moveE,(_ZN89_INTERNAL_6e1c5ea7_53_flash_fwd_hdim64_256_fp16_paged_split_softcap_sm90_cu_f3e6f9ee_34194cuda3std3__45__cpo5beginE - _ZN89_INTERNAL_6e1c5ea7_53_flash_fwd_hdim64_256_fp16_paged_split_softcap_sm90_cu_f3e6f9ee_34194cuda3std6ranges3__45__cpo9iter_moveE)
_ZN89_INTERNAL_6e1c5ea7_53_flash_fwd_hdim64_256_fp16_paged_split_softcap_sm90_cu_f3e6f9ee_34194cuda3std6ranges3__45__cpo9iter_moveE:
	.zero		1
	.type		_ZN89_INTERNAL_6e1c5ea7_53_flash_fwd_hdim64_256_fp16_paged_split_softcap_sm90_cu_f3e6f9ee_34194cuda3std3__45__cpo5beginE,@object
	.size		_ZN89_INTERNAL_6e1c5ea7_53_flash_fwd_hdim64_256_fp16_paged_split_softcap_sm90_cu_f3e6f9ee_34194cuda3std3__45__cpo5beginE,(_ZN89_INTERNAL_6e1c5ea7_53_flash_fwd_hdim64_256_fp16_paged_split_softcap_sm90_cu_f3e6f9ee_34194cuda3std3__491_GLOBAL__N__6e1c5ea7_53_flash_fwd_hdim64_256_fp16_paged_split_softcap_sm90_cu_f3e6f9ee_34196ignoreE - _ZN89_INTERNAL_6e1c5ea7_53_flash_fwd_hdim64_256_fp16_paged_split_softcap_sm90_cu_f3e6f9ee_34194cuda3std3__45__cpo5beginE)
_ZN89_INTERNAL_6e1c5ea7_53_flash_fwd_hdim64_256_fp16_paged_split_softcap_sm90_cu_f3e6f9ee_34194cuda3std3__45__cpo5beginE:
	.zero		1
	.type		_ZN89_INTERNAL_6e1c5ea7_53_flash_fwd_hdim64_256_fp16_paged_split_softcap_sm90_cu_f3e6f9ee_34194cuda3std3__491_GLOBAL__N__6e1c5ea7_53_flash_fwd_hdim64_256_fp16_paged_split_softcap_sm90_cu_f3e6f9ee_34196ignoreE,@object
	.size		_ZN89_INTERNAL_6e1c5ea7_53_flash_fwd_hdim64_256_fp16_paged_split_softcap_sm90_cu_f3e6f9ee_34194cuda3std3__491_GLOBAL__N__6e1c5ea7_53_flash_fwd_hdim64_256_fp16_paged_split_softcap_sm90_cu_f3e6f9ee_34196ignoreE,(_ZN89_INTERNAL_6e1c5ea7_53_flash_fwd_hdim64_256_fp16_paged_split_softcap_sm90_cu_f3e6f9ee_34194cute7productE - _ZN89_INTERNAL_6e1c5ea7_53_flash_fwd_hdim64_256_fp16_paged_split_softcap_sm90_cu_f3e6f9ee_34194cuda3std3__491_GLOBAL__N__6e1c5ea7_53_flash_fwd_hdim64_256_fp16_paged_split_softcap_sm90_cu_f3e6f9ee_34196ignoreE)
_ZN89_INTERNAL_6e1c5ea7_53_flash_fwd_hdim64_256_fp16_paged_split_softcap_sm90_cu_f3e6f9ee_34194cuda3std3__491_GLOBAL__N__6e1c5ea7_53_flash_fwd_hdim64_256_fp16_paged_split_softcap_sm90_cu_f3e6f9ee_34196ignoreE:
	.zero		1
	.type		_ZN89_INTERNAL_6e1c5ea7_53_flash_fwd_hdim64_256_fp16_paged_split_softcap_sm90_cu_f3e6f9ee_34194cute7productE,@object
	.size		_ZN89_INTERNAL_6e1c5ea7_53_flash_fwd_hdim64_256_fp16_paged_split_softcap_sm90_cu_f3e6f9ee_34194cute7productE,(_ZN89_INTERNAL_6e1c5ea7_53_flash_fwd_hdim64_256_fp16_paged_split_softcap_sm90_cu_f3e6f9ee_34194cuda3std3__45__cpo3endE - _ZN89_INTERNAL_6e1c5ea7_53_flash_fwd_hdim64_256_fp16_paged_split_softcap_sm90_cu_f3e6f9ee_34194cute7productE)
_ZN89_INTERNAL_6e1c5ea7_53_flash_fwd_hdim64_256_fp16_paged_split_softcap_sm90_cu_f3e6f9ee_34194cute7productE:
	.zero		1
	.type		_ZN89_INTERNAL_6e1c5ea7_53_flash_fwd_hdim64_256_fp16_paged_split_softcap_sm90_cu_f3e6f9ee_34194cuda3std3__45__cpo3endE,@object
	.size		_ZN89_INTERNAL_6e1c5ea7_53_flash_fwd_hdim64_256_fp16_paged_split_softcap_sm90_cu_f3e6f9ee_34194cuda3std3__45__cpo3endE,(_ZN89_INTERNAL_6e1c5ea7_53_flash_fwd_hdim64_256_fp16_paged_split_softcap_sm90_cu_f3e6f9ee_34194cuda3std3__419piecewise_constructE - _ZN89_INTERNAL_6e1c5ea7_53_flash_fwd_hdim64_256_fp16_paged_split_softcap_sm90_cu_f3e6f9ee_34194cuda3std3__45__cpo3endE)
_ZN89_INTERNAL_6e1c5ea7_53_flash_fwd_hdim64_256_fp16_paged_split_softcap_sm90_cu_f3e6f9ee_34194cuda3std3__45__cpo3endE:
	.zero		1
	.type		_ZN89_INTERNAL_6e1c5ea7_53_flash_fwd_hdim64_256_fp16_paged_split_softcap_sm90_cu_f3e6f9ee_34194cuda3std3__419piecewise_constructE,@object
	.size		_ZN89_INTERNAL_6e1c5ea7_53_flash_fwd_hdim64_256_fp16_paged_split_softcap_sm90_cu_f3e6f9ee_34194cuda3std3__419piecewise_constructE,(_ZN89_INTERNAL_6e1c5ea7_53_flash_fwd_hdim64_256_fp16_paged_split_softcap_sm90_cu_f3e6f9ee_34194cuda3std3__45__cpo4cendE - _ZN89_INTERNAL_6e1c5ea7_53_flash_fwd_hdim64_256_fp16_paged_split_softcap_sm90_cu_f3e6f9ee_34194cuda3std3__419piecewise_constructE)
_ZN89_INTERNAL_6e1c5ea7_53_flash_fwd_hdim64_256_fp16_paged_split_softcap_sm90_cu_f3e6f9ee_34194cuda3std3__419piecewise_constructE:
	.zero		1
	.type		_ZN89_INTERNAL_6e1c5ea7_53_flash_fwd_hdim64_256_fp16_paged_split_softcap_sm90_cu_f3e6f9ee_34194cuda3std3__45__cpo4cendE,@object
	.size		_ZN89_INTERNAL_6e1c5ea7_53_flash_fwd_hdim64_256_fp16_paged_split_softcap_sm90_cu_f3e6f9ee_34194cuda3std3__45__cpo4cendE,(_ZN89_INTERNAL_6e1c5ea7_53_flash_fwd_hdim64_256_fp16_paged_split_softcap_sm90_cu_f3e6f9ee_34194cuda3std6ranges3__45__cpo4swapE - _ZN89_INTERNAL_6e1c5ea7_53_flash_fwd_hdim64_256_fp16_paged_split_softcap_sm90_cu_f3e6f9ee_34194cuda3std3__45__cpo4cendE)
_ZN89_INTERNAL_6e1c5ea7_53_flash_fwd_hdim64_256_fp16_paged_split_softcap_sm90_cu_f3e6f9ee_34194cuda3std3__45__cpo4cendE:
	.zero		1
	.type		_ZN89_INTERNAL_6e1c5ea7_53_flash_fwd_hdim64_256_fp16_paged_split_softcap_sm90_cu_f3e6f9ee_34194cuda3std6ranges3__45__cpo4swapE,@object
	.size		_ZN89_INTERNAL_6e1c5ea7_53_flash_fwd_hdim64_256_fp16_paged_split_softcap_sm90_cu_f3e6f9ee_34194cuda3std6ranges3__45__cpo4swapE,(.L_7 - _ZN89_INTERNAL_6e1c5ea7_53_flash_fwd_hdim64_256_fp16_paged_split_softcap_sm90_cu_f3e6f9ee_34194cuda3std6ranges3__45__cpo4swapE)
_ZN89_INTERNAL_6e1c5ea7_53_flash_fwd_hdim64_256_fp16_paged_split_softcap_sm90_cu_f3e6f9ee_34194cuda3std6ranges3__45__cpo4swapE:
	.zero		1
.L_7:


//--------------------- .nv.constant0._ZN7cutlass13device_kernelIN5flash11enable_sm90INS1_16FlashAttnFwdSm90INS1_25CollectiveMainloopFwdSm90ILi2EN4cute5tupleIJNS5_1CILi1EEES8_S8_EEENS6_IJNS7_ILi128EEENS7_ILi96EEENS7_ILi64EEEEEELi256ENS_6half_tEfNS_4arch4Sm90ELb0ELb0ELb1ELb0ELb1ELb0ELb0ELb1ELb0ELb1ELb1ELb0EEENS1_21CollectiveEpilogueFwdINS6_IJSA_NS7_ILi256EEESB_EEES9_SE_SG_Li256ELb0ELb1ELb1ELb0EEENS1_19SingleTileSchedulerILb0ELb1ELb1ELi128EEEEEEEEEvNT_6ParamsE --------------------------
	.section	.nv.constant0._ZN7cutlass13device_kernelIN5flash11enable_sm90INS1_16FlashAttnFwdSm90INS1_25CollectiveMainloopFwdSm90ILi2EN4cute5tupleIJNS5_1CILi1EEES8_S8_EEENS6_IJNS7_ILi128EEENS7_ILi96EEENS7_ILi64EEEEEELi256ENS_6half_tEfNS_4arch4Sm90ELb0ELb0ELb1ELb0ELb1ELb0ELb0ELb1ELb0ELb1ELb1ELb0EEENS1_21CollectiveEpilogueFwdINS6_IJSA_NS7_ILi256EEESB_EEES9_SE_SG_Li256ELb0ELb1ELb1ELb0EEENS1_19SingleTileSchedulerILb0ELb1ELb1ELi128EEEEEEEEEvNT_6ParamsE,"a",@progbits
	.sectionflags	@""
	.align	4
.nv.constant0._ZN7cutlass13device_kernelIN5flash11enable_sm90INS1_16FlashAttnFwdSm90INS1_25CollectiveMainloopFwdSm90ILi2EN4cute5tupleIJNS5_1CILi1EEES8_S8_EEENS6_IJNS7_ILi128EEENS7_ILi96EEENS7_ILi64EEEEEELi256ENS_6half_tEfNS_4arch4Sm90ELb0ELb0ELb1ELb0ELb1ELb0ELb0ELb1ELb0ELb1ELb1ELb0EEENS1_21CollectiveEpilogueFwdINS6_IJSA_NS7_ILi256EEESB_EEES9_SE_SG_Li256ELb0ELb1ELb1ELb0EEENS1_19SingleTileSchedulerILb0ELb1ELb1ELi128EEEEEEEEEvNT_6ParamsE:
	.zero		3456


//--------------------- .nv.constant0._ZN7cutlass13device_kernelIN5flash11enable_sm90INS1_16FlashAttnFwdSm90INS1_25CollectiveMainloopFwdSm90ILi2EN4cute5tupleIJNS5_1CILi1EEES8_S8_EEENS6_IJNS7_ILi128EEENS7_ILi96EEENS7_ILi64EEEEEELi256ENS_6half_tEfNS_4arch4Sm90ELb0ELb0ELb1ELb0ELb1ELb0ELb1ELb1ELb0ELb1ELb1ELb0EEENS1_21CollectiveEpilogueFwdINS6_IJSA_NS7_ILi256EEESB_EEES9_SE_SG_Li256ELb0ELb1ELb1ELb0EEENS1_19SingleTileSchedulerILb0ELb1ELb1ELi128EEEEEEEEEvNT_6ParamsE --------------------------
	.section	.nv.constant0._ZN7cutlass13device_kernelIN5flash11enable_sm90INS1_16FlashAttnFwdSm90INS1_25CollectiveMainloopFwdSm90ILi2EN4cute5tupleIJNS5_1CILi1EEES8_S8_EEENS6_IJNS7_ILi128EEENS7_ILi96EEENS7_ILi64EEEEEELi256ENS_6half_tEfNS_4arch4Sm90ELb0ELb0ELb1ELb0ELb1ELb0ELb1ELb1ELb0ELb1ELb1ELb0EEENS1_21CollectiveEpilogueFwdINS6_IJSA_NS7_ILi256EEESB_EEES9_SE_SG_Li256ELb0ELb1ELb1ELb0EEENS1_19SingleTileSchedulerILb0ELb1ELb1ELi128EEEEEEEEEvNT_6ParamsE,"a",@progbits
	.sectionflags	@""
	.align	4
.nv.constant0._ZN7cutlass13device_kernelIN5flash11enable_sm90INS1_16FlashAttnFwdSm90INS1_25CollectiveMainloopFwdSm90ILi2EN4cute5tupleIJNS5_1CILi1EEES8_S8_EEENS6_IJNS7_ILi128EEENS7_ILi96EEENS7_ILi64EEEEEELi256ENS_6half_tEfNS_4arch4Sm90ELb0ELb0ELb1ELb0ELb1ELb0ELb1ELb1ELb0ELb1ELb1ELb0EEENS1_21CollectiveEpilogueFwdINS6_IJSA_NS7_ILi256EEESB_EEES9_SE_SG_Li256ELb0ELb1ELb1ELb0EEENS1_19SingleTileSchedulerILb0ELb1ELb1ELi128EEEEEEEEEvNT_6ParamsE:
	.zero		3712


//--------------------- .nv.constant0._ZN7cutlass13device_kernelIN5flash11enable_sm90INS1_16FlashAttnFwdSm90INS1_25CollectiveMainloopFwdSm90ILi2EN4cute5tupleIJNS5_1CILi1EEES8_S8_EEENS6_IJNS7_ILi128EEENS7_ILi96EEENS7_ILi64EEEEEELi256ENS_6half_tEfNS_4arch4Sm90ELb0ELb0ELb1ELb1ELb1ELb0ELb0ELb1ELb0ELb1ELb1ELb0EEENS1_21CollectiveEpilogueFwdINS6_IJSA_NS7_ILi256EEESB_EEES9_SE_SG_Li256ELb1ELb1ELb1ELb0EEENS1_36VarlenDynamicPersistentTileSchedulerILi128ELi96ELi256ELi128ELb1ELb1ELb1ELb0ELb1ELb1EEEEEEEEEvNT_6ParamsE --------------------------
	.section	.nv.constant0._ZN7cutlass13device_kernelIN5flash11enable_sm90INS1_16FlashAttnFwdSm90INS1_25CollectiveMainloopFwdSm90ILi2EN4cute5tupleIJNS5_1CILi1EEES8_S8_EEENS6_IJNS7_ILi128EEENS7_ILi96EEENS7_ILi64EEEEEELi256ENS_6half_tEfNS_4arch4Sm90ELb0ELb0ELb1ELb1ELb1ELb0ELb0ELb1ELb0ELb1ELb1ELb0EEENS1_21CollectiveEpilogueFwdINS6_IJSA_NS7_ILi256EEESB_EEES9_SE_SG_Li256ELb1ELb1ELb1ELb0EEENS1_36VarlenDynamicPersistentTileSchedulerILi128ELi96ELi256ELi128ELb1ELb1ELb1ELb0ELb1ELb1EEEEEEEEEvNT_6ParamsE,"a",@progbits
	.sectionflags	@""
	.align	4
.nv.constant0._ZN7cutlass13device_kernelIN5flash11enable_sm90INS1_16FlashAttnFwdSm90INS1_25CollectiveMainloopFwdSm90ILi2EN4cute5tupleIJNS5_1CILi1EEES8_S8_EEENS6_IJNS7_ILi128EEENS7_ILi96EEENS7_ILi64EEEEEELi256ENS_6half_tEfNS_4arch4Sm90ELb0ELb0ELb1ELb1ELb1ELb0ELb0ELb1ELb0ELb1ELb1ELb0EEENS1_21CollectiveEpilogueFwdINS6_IJSA_NS7_ILi256EEESB_EEES9_SE_SG_Li256ELb1ELb1ELb1ELb0EEENS1_36VarlenDynamicPersistentTileSchedulerILi128ELi96ELi256ELi128ELb1ELb1ELb1ELb0ELb1ELb1EEEEEEEEEvNT_6ParamsE:
	.zero		3584


//--------------------- .nv.constant0._ZN7cutlass13device_kernelIN5flash11enable_sm90INS1_16FlashAttnFwdSm90INS1_25CollectiveMainloopFwdSm90ILi2EN4cute5tupleIJNS5_1CILi1EEES8_S8_EEENS6_IJNS7_ILi128EEENS7_ILi96EEENS7_ILi64EEEEEELi256ENS_6half_tEfNS_4arch4Sm90ELb0ELb0ELb1ELb1ELb1ELb1ELb0ELb1ELb0ELb1ELb1ELb0EEENS1_21CollectiveEpilogueFwdINS6_IJSA_NS7_ILi256EEESB_EEES9_SE_SG_Li256ELb1ELb1ELb1ELb0EEENS1_36VarlenDynamicPersistentTileSchedulerILi128ELi96ELi256ELi128ELb1ELb1ELb1ELb0ELb1ELb1EEEEEEEEEvNT_6ParamsE --------------------------
	.section	.nv.constant0._ZN7cutlass13device_kernelIN5flash11enable_sm90INS1_16FlashAttnFwdSm90INS1_25CollectiveMainloopFwdSm90ILi2EN4cute5tupleIJNS5_1CILi1EEES8_S8_EEENS6_IJNS7_ILi128EEENS7_ILi96EEENS7_ILi64EEEEEELi256ENS_6half_tEfNS_4arch4Sm90ELb0ELb0ELb1ELb1ELb1ELb1ELb0ELb1ELb0ELb1ELb1ELb0EEENS1_21CollectiveEpilogueFwdINS6_IJSA_NS7_ILi256EEESB_EEES9_SE_SG_Li256ELb1ELb1ELb1ELb0EEENS1_36VarlenDynamicPersistentTileSchedulerILi128ELi96ELi256ELi128ELb1ELb1ELb1ELb0ELb1ELb1EEEEEEEEEvNT_6ParamsE,"a",@progbits
	.sectionflags	@""
	.align	4
.nv.constant0._ZN7cutlass13device_kernelIN5flash11enable_sm90INS1_16FlashAttnFwdSm90INS1_25CollectiveMainloopFwdSm90ILi2EN4cute5tupleIJNS5_1CILi1EEES8_S8_EEENS6_IJNS7_ILi128EEENS7_ILi96EEENS7_ILi64EEEEEELi256ENS_6half_tEfNS_4arch4Sm90ELb0ELb0ELb1ELb1ELb1ELb1ELb0ELb1ELb0ELb1ELb1ELb0EEENS1_21CollectiveEpilogueFwdINS6_IJSA_NS7_ILi256EEESB_EEES9_SE_SG_Li256ELb1ELb1ELb1ELb0EEENS1_36VarlenDynamicPersistentTileSchedulerILi128ELi96ELi256ELi128ELb1ELb1ELb1ELb0ELb1ELb1EEEEEEEEEvNT_6ParamsE:
	.zero		3584


//--------------------- .nv.constant0._ZN7cutlass13device_kernelIN5flash11enable_sm90INS1_16FlashAttnFwdSm90INS1_25CollectiveMainloopFwdSm90ILi2EN4cute5tupleIJNS5_1CILi1EEES8_S8_EEENS6_IJNS7_ILi128EEENS7_ILi96EEENS7_ILi64EEEEEELi256ENS_6half_tEfNS_4arch4Sm90ELb0ELb0ELb1ELb1ELb1ELb0ELb1ELb1ELb0ELb1ELb1ELb0EEENS1_21CollectiveEpilogueFwdINS6_IJSA_NS7_ILi256EEESB_EEES9_SE_SG_Li256ELb1ELb1ELb1ELb0EEENS1_36VarlenDynamicPersistentTileSchedulerILi128ELi96ELi256ELi128ELb1ELb1ELb1ELb0ELb1ELb1EEEEEEEEEvNT_6ParamsE --------------------------
	.section	.nv.constant0._ZN7cutlass13device_kernelIN5flash11enable_sm90INS1_16FlashAttnFwdSm90INS1_25CollectiveMainloopFwdSm90ILi2EN4cute5tupleIJNS5_1CILi1EEES8_S8_EEENS6_IJNS7_ILi128EEENS7_ILi96EEENS7_ILi64EEEEEELi256ENS_6half_tEfNS_4arch4Sm90ELb0ELb0ELb1ELb1ELb1ELb0ELb1ELb1ELb0ELb1ELb1ELb0EEENS1_21CollectiveEpilogueFwdINS6_IJSA_NS7_ILi256EEESB_EEES9_SE_SG_Li256ELb1ELb1ELb1ELb0EEENS1_36VarlenDynamicPersistentTileSchedulerILi128ELi96ELi256ELi128ELb1ELb1ELb1ELb0ELb1ELb1EEEEEEEEEvNT_6ParamsE,"a",@progbits
	.sectionflags	@""
	.align	4
.nv.constant0._ZN7cutlass13device_kernelIN5flash11enable_sm90INS1_16FlashAttnFwdSm90INS1_25CollectiveMainloopFwdSm90ILi2EN4cute5tupleIJNS5_1CILi1EEES8_S8_EEENS6_IJNS7_ILi128EEENS7_ILi96EEENS7_ILi64EEEEEELi256ENS_6half_tEfNS_4arch4Sm90ELb0ELb0ELb1ELb1ELb1ELb0ELb1ELb1ELb0ELb1ELb1ELb0EEENS1_21CollectiveEpilogueFwdINS6_IJSA_NS7_ILi256EEESB_EEES9_SE_SG_Li256ELb1ELb1ELb1ELb0EEENS1_36VarlenDynamicPersistentTileSchedulerILi128ELi96ELi256ELi128ELb1ELb1ELb1ELb0ELb1ELb1EEEEEEEEEvNT_6ParamsE:
	.zero		3840


//--------------------- .nv.constant0._ZN7cutlass13device_kernelIN5flash11enable_sm90INS1_16FlashAttnFwdSm90INS1_25CollectiveMainloopFwdSm90ILi2EN4cute5tupleIJNS5_1CILi1EEES8_S8_EEENS6_IJNS7_ILi128EEENS7_ILi96EEENS7_ILi64EEEEEELi256ENS_6half_tEfNS_4arch4Sm90ELb0ELb0ELb1ELb1ELb1ELb1ELb1ELb1ELb0ELb1ELb1ELb0EEENS1_21CollectiveEpilogueFwdINS6_IJSA_NS7_ILi256EEESB_EEES9_SE_SG_Li256ELb1ELb1ELb1ELb0EEENS1_36VarlenDynamicPersistentTileSchedulerILi128ELi96ELi256ELi128ELb1ELb1ELb1ELb0ELb1ELb1EEEEEEEEEvNT_6ParamsE --------------------------
	.section	.nv.constant0._ZN7cutlass13device_kernelIN5flash11enable_sm90INS1_16FlashAttnFwdSm90INS1_25CollectiveMainloopFwdSm90ILi2EN4cute5tupleIJNS5_1CILi1EEES8_S8_EEENS6_IJNS7_ILi128EEENS7_ILi96EEENS7_ILi64EEEEEELi256ENS_6half_tEfNS_4arch4Sm90ELb0ELb0ELb1ELb1ELb1ELb1ELb1ELb1ELb0ELb1ELb1ELb0EEENS1_21CollectiveEpilogueFwdINS6_IJSA_NS7_ILi256EEESB_EEES9_SE_SG_Li256ELb1ELb1ELb1ELb0EEENS1_36VarlenDynamicPersistentTileSchedulerILi128ELi96ELi256ELi128ELb1ELb1ELb1ELb0ELb1ELb1EEEEEEEEEvNT_6ParamsE,"a",@progbits
	.sectionflags	@""
	.align	4
.nv.constant0._ZN7cutlass13device_kernelIN5flash11enable_sm90INS1_16FlashAttnFwdSm90INS1_25CollectiveMainloopFwdSm90ILi2EN4cute5tupleIJNS5_1CILi1EEES8_S8_EEENS6_IJNS7_ILi128EEENS7_ILi96EEENS7_ILi64EEEEEELi256ENS_6half_tEfNS_4arch4Sm90ELb0ELb0ELb1ELb1ELb1ELb1ELb1ELb1ELb0ELb1ELb1ELb0EEENS1_21CollectiveEpilogueFwdINS6_IJSA_NS7_ILi256EEESB_EEES9_SE_SG_Li256ELb1ELb1ELb1ELb0EEENS1_36VarlenDynamicPersistentTileSchedulerILi128ELi96ELi256ELi128ELb1ELb1ELb1ELb0ELb1ELb1EEEEEEEEEvNT_6ParamsE:
	.zero		3840


//--------------------- .nv.constant0._ZN7cutlass13device_kernelIN5flash11enable_sm90INS1_16FlashAttnFwdSm90INS1_25CollectiveMainloopFwdSm90ILi2EN4cute5tupleIJNS5_1CILi1EEES8_S8_EEENS6_IJNS7_ILi128EEENS7_ILi96EEENS7_ILi64EEEEEELi256ENS_6half_tEfNS_4arch4Sm90ELb0ELb1ELb1ELb0ELb1ELb0ELb0ELb1ELb0ELb1ELb1ELb0EEENS1_21CollectiveEpilogueFwdINS6_IJSA_NS7_ILi256EEESB_EEES9_SE_SG_Li256ELb0ELb1ELb1ELb0EEENS1_19SingleTileSchedulerILb0ELb1ELb1ELi128EEEEEEEEEvNT_6ParamsE --------------------------
	.section	.nv.constant0._ZN7cutlass13device_kernelIN5flash11enable_sm90INS1_16FlashAttnFwdSm90INS1_25CollectiveMainloopFwdSm90ILi2EN4cute5tupleIJNS5_1CILi1EEES8_S8_EEENS6_IJNS7_ILi128EEENS7_ILi96EEENS7_ILi64EEEEEELi256ENS_6half_tEfNS_4arch4Sm90ELb0ELb1ELb1ELb0ELb1ELb0ELb0ELb1ELb0ELb1ELb1ELb0EEENS1_21CollectiveEpilogueFwdINS6_IJSA_NS7_ILi256EEESB_EEES9_SE_SG_Li256ELb0ELb1ELb1ELb0EEENS1_19SingleTileSchedulerILb0ELb1ELb1ELi128EEEEEEEEEvNT_6ParamsE,"a",@progbits
	.sectionflags	@""
	.align	4
.nv.constant0._ZN7cutlass13device_kernelIN5flash11enable_sm90INS1_16FlashAttnFwdSm90INS1_25CollectiveMainloopFwdSm90ILi2EN4cute5tupleIJNS5_1CILi1EEES8_S8_EEENS6_IJNS7_ILi128EEENS7_ILi96EEENS7_ILi64EEEEEELi256ENS_6half_tEfNS_4arch4Sm90ELb0ELb1ELb1ELb0ELb1ELb0ELb0ELb1ELb0ELb1ELb1ELb0EEENS1_21CollectiveEpilogueFwdINS6_IJSA_NS7_ILi256EEESB_EEES9_SE_SG_Li256ELb0ELb1ELb1ELb0EEENS1_19SingleTileSchedulerILb0ELb1ELb1ELi128EEEEEEEEEvNT_6ParamsE:
	.zero		3456


//--------------------- .nv.constant0._ZN7cutlass13device_kernelIN5flash11enable_sm90INS1_16FlashAttnFwdSm90INS1_25CollectiveMainloopFwdSm90ILi2EN4cute5tupleIJNS5_1CILi1EEES8_S8_EEENS6_IJNS7_ILi128EEENS7_ILi96EEENS7_ILi64EEEEEELi256ENS_6half_tEfNS_4arch4Sm90ELb0ELb1ELb1ELb0ELb1ELb0ELb1ELb1ELb0ELb1ELb1ELb0EEENS1_21CollectiveEpilogueFwdINS6_IJSA_NS7_ILi256EEESB_EEES9_SE_SG_Li256ELb0ELb1ELb1ELb0EEENS1_19SingleTileSchedulerILb0ELb1ELb1ELi128EEEEEEEEEvNT_6ParamsE --------------------------
	.section	.nv.constant0._ZN7cutlass13device_kernelIN5flash11enable_sm90INS1_16FlashAttnFwdSm90INS1_25CollectiveMainloopFwdSm90ILi2EN4cute5tupleIJNS5_1CILi1EEES8_S8_EEENS6_IJNS7_ILi128EEENS7_ILi96EEENS7_ILi64EEEEEELi256ENS_6half_tEfNS_4arch4Sm90ELb0ELb1ELb1ELb0ELb1ELb0ELb1ELb1ELb0ELb1ELb1ELb0EEENS1_21CollectiveEpilogueFwdINS6_IJSA_NS7_ILi256EEESB_EEES9_SE_SG_Li256ELb0ELb1ELb1ELb0EEENS1_19SingleTileSchedulerILb0ELb1ELb1ELi128EEEEEEEEEvNT_6ParamsE,"a",@progbits
	.sectionflags	@""
	.align	4
.nv.constant0._ZN7cutlass13device_kernelIN5flash11enable_sm90INS1_16FlashAttnFwdSm90INS1_25CollectiveMainloopFwdSm90ILi2EN4cute5tupleIJNS5_1CILi1EEES8_S8_EEENS6_IJNS7_ILi128EEENS7_ILi96EEENS7_ILi64EEEEEELi256ENS_6half_tEfNS_4arch4Sm90ELb0ELb1ELb1ELb0ELb1ELb0ELb1ELb1ELb0ELb1ELb1ELb0EEENS1_21CollectiveEpilogueFwdINS6_IJSA_NS7_ILi256EEESB_EEES9_SE_SG_Li256ELb0ELb1ELb1ELb0EEENS1_19SingleTileSchedulerILb0ELb1ELb1ELi128EEEEEEEEEvNT_6ParamsE:
	.zero		3712


//--------------------- .nv.constant0._ZN7cutlass13device_kernelIN5flash11enable_sm90INS1_16FlashAttnFwdSm90INS1_25CollectiveMainloopFwdSm90ILi2EN4cute5tupleIJNS5_1CILi1EEES8_S8_EEENS6_IJNS7_ILi128EEENS7_ILi96EEENS7_ILi64EEEEEELi256ENS_6half_tEfNS_4arch4Sm90ELb0ELb1ELb1ELb1ELb1ELb0ELb0ELb1ELb0ELb1ELb1ELb0EEENS1_21CollectiveEpilogueFwdINS6_IJSA_NS7_ILi256EEESB_EEES9_SE_SG_Li256ELb1ELb1ELb1ELb0EEENS1_36VarlenDynamicPersistentTileSchedulerILi128ELi96ELi256ELi128ELb1ELb1ELb1ELb1ELb0ELb1EEEEEEEEEvNT_6ParamsE --------------------------
	.section	.nv.constant0._ZN7cutlass13device_kernelIN5flash11enable_sm90INS1_16FlashAttnFwdSm90INS1_25CollectiveMainloopFwdSm90ILi2EN4cute5tupleIJNS5_1CILi1EEES8_S8_EEENS6_IJNS7_ILi128EEENS7_ILi96EEENS7_ILi64EEEEEELi256ENS_6half_tEfNS_4arch4Sm90ELb0ELb1ELb1ELb1ELb1ELb0ELb0ELb1ELb0ELb1ELb1ELb0EEENS1_21CollectiveEpilogueFwdINS6_IJSA_NS7_ILi256EEESB_EEES9_SE_SG_Li256ELb1ELb1ELb1ELb0EEENS1_36VarlenDynamicPersistentTileSchedulerILi128ELi96ELi256ELi128ELb1ELb1ELb1ELb1ELb0ELb1EEEEEEEEEvNT_6ParamsE,"a",@progbits
	.sectionflags	@""
	.align	4
.nv.constant0._ZN7cutlass13device_kernelIN5flash11enable_sm90INS1_16FlashAttnFwdSm90INS1_25CollectiveMainloopFwdSm90ILi2EN4cute5tupleIJNS5_1CILi1EEES8_S8_EEENS6_IJNS7_ILi128EEENS7_ILi96EEENS7_ILi64EEEEEELi256ENS_6half_tEfNS_4arch4Sm90ELb0ELb1ELb1ELb1ELb1ELb0ELb0ELb1ELb0ELb1ELb1ELb0EEENS1_21CollectiveEpilogueFwdINS6_IJSA_NS7_ILi256EEESB_EEES9_SE_SG_Li256ELb1ELb1ELb1ELb0EEENS1_36VarlenDynamicPersistentTileSchedulerILi128ELi96ELi256ELi128ELb1ELb1ELb1ELb1ELb0ELb1EEEEEEEEEvNT_6ParamsE:
	.zero		3584


//--------------------- .nv.constant0._ZN7cutlass13device_kernelIN5flash11enable_sm90INS1_16FlashAttnFwdSm90INS1_25CollectiveMainloopFwdSm90ILi2EN4cute5tupleIJNS5_1CILi1EEES8_S8_EEENS6_IJNS7_ILi128EEENS7_ILi96EEENS7_ILi64EEEEEELi256ENS_6half_tEfNS_4arch4Sm90ELb0ELb1ELb1ELb1ELb1ELb1ELb0ELb1ELb0ELb1ELb1ELb0EEENS1_21CollectiveEpilogueFwdINS6_IJSA_NS7_ILi256EEESB_EEES9_SE_SG_Li256ELb1ELb1ELb1ELb0EEENS1_36VarlenDynamicPersistentTileSchedulerILi128ELi96ELi256ELi128ELb1ELb1ELb1ELb1ELb0ELb1EEEEEEEEEvNT_6ParamsE --------------------------
	.section	.nv.constant0._ZN7cutlass13device_kernelIN5flash11enable_sm90INS1_16FlashAttnFwdSm90INS1_25CollectiveMainloopFwdSm90ILi2EN4cute5tupleIJNS5_1CILi1EEES8_S8_EEENS6_IJNS7_ILi128EEENS7_ILi96EEENS7_ILi64EEEEEELi256ENS_6half_tEfNS_4arch4Sm90ELb0ELb1ELb1ELb1ELb1ELb1ELb0ELb1ELb0ELb1ELb1ELb0EEENS1_21CollectiveEpilogueFwdINS6_IJSA_NS7_ILi256EEESB_EEES9_SE_SG_Li256ELb1ELb1ELb1ELb0EEENS1_36VarlenDynamicPersistentTileSchedulerILi128ELi96ELi256ELi128ELb1ELb1ELb1ELb1ELb0ELb1EEEEEEEEEvNT_6ParamsE,"a",@progbits
	.sectionflags	@""
	.align	4
.nv.constant0._ZN7cutlass13device_kernelIN5flash11enable_sm90INS1_16FlashAttnFwdSm90INS1_25CollectiveMainloopFwdSm90ILi2EN4cute5tupleIJNS5_1CILi1EEES8_S8_EEENS6_IJNS7_ILi128EEENS7_ILi96EEENS7_ILi64EEEEEELi256ENS_6half_tEfNS_4arch4Sm90ELb0ELb1ELb1ELb1ELb1ELb1ELb0ELb1ELb0ELb1ELb1ELb0EEENS1_21CollectiveEpilogueFwdINS6_IJSA_NS7_ILi256EEESB_EEES9_SE_SG_Li256ELb1ELb1ELb1ELb0EEENS1_36VarlenDynamicPersistentTileSchedulerILi128ELi96ELi256ELi128ELb1ELb1ELb1ELb1ELb0ELb1EEEEEEEEEvNT_6ParamsE:
	.zero		3584


//--------------------- .nv.constant0._ZN7cutlass13device_kernelIN5flash11enable_sm90INS1_16FlashAttnFwdSm90INS1_25CollectiveMainloopFwdSm90ILi2EN4cute5tupleIJNS5_1CILi1EEES8_S8_EEENS6_IJNS7_ILi128EEENS7_ILi96EEENS7_ILi64EEEEEELi256ENS_6half_tEfNS_4arch4Sm90ELb0ELb1ELb1ELb1ELb1ELb0ELb1ELb1ELb0ELb1ELb1ELb0EEENS1_21CollectiveEpilogueFwdINS6_IJSA_NS7_ILi256EEESB_EEES9_SE_SG_Li256ELb1ELb1ELb1ELb0EEENS1_36VarlenDynamicPersistentTileSchedulerILi128ELi96ELi256ELi128ELb1ELb1ELb1ELb1ELb0ELb1EEEEEEEEEvNT_6ParamsE --------------------------
	.section	.nv.constant0._ZN7cutlass13device_kernelIN5flash11enable_sm90INS1_16FlashAttnFwdSm90INS1_25CollectiveMainloopFwdSm90ILi2EN4cute5tupleIJNS5_1CILi1EEES8_S8_EEENS6_IJNS7_ILi128EEENS7_ILi96EEENS7_ILi64EEEEEELi256ENS_6half_tEfNS_4arch4Sm90ELb0ELb1ELb1ELb1ELb1ELb0ELb1ELb1ELb0ELb1ELb1ELb0EEENS1_21CollectiveEpilogueFwdINS6_IJSA_NS7_ILi256EEESB_EEES9_SE_SG_Li256ELb1ELb1ELb1ELb0EEENS1_36VarlenDynamicPersistentTileSchedulerILi128ELi96ELi256ELi128ELb1ELb1ELb1ELb1ELb0ELb1EEEEEEEEEvNT_6ParamsE,"a",@progbits
	.sectionflags	@""
	.align	4
.nv.constant0._ZN7cutlass13device_kernelIN5flash11enable_sm90INS1_16FlashAttnFwdSm90INS1_25CollectiveMainloopFwdSm90ILi2EN4cute5tupleIJNS5_1CILi1EEES8_S8_EEENS6_IJNS7_ILi128EEENS7_ILi96EEENS7_ILi64EEEEEELi256ENS_6half_tEfNS_4arch4Sm90ELb0ELb1ELb1ELb1ELb1ELb0ELb1ELb1ELb0ELb1ELb1ELb0EEENS1_21CollectiveEpilogueFwdINS6_IJSA_NS7_ILi256EEESB_EEES9_SE_SG_Li256ELb1ELb1ELb1ELb0EEENS1_36VarlenDynamicPersistentTileSchedulerILi128ELi96ELi256ELi128ELb1ELb1ELb1ELb1ELb0ELb1EEEEEEEEEvNT_6ParamsE:
	.zero		3840


//--------------------- .nv.constant0._ZN7cutlass13device_kernelIN5flash11enable_sm90INS1_16FlashAttnFwdSm90INS1_25CollectiveMainloopFwdSm90ILi2EN4cute5tupleIJNS5_1CILi1EEES8_S8_EEENS6_IJNS7_ILi128EEENS7_ILi96EEENS7_ILi64EEEEEELi256ENS_6half_tEfNS_4arch4Sm90ELb0ELb1ELb1ELb1ELb1ELb1ELb1ELb1ELb0ELb1ELb1ELb0EEENS1_21CollectiveEpilogueFwdINS6_IJSA_NS7_ILi256EEESB_EEES9_SE_SG_Li256ELb1ELb1ELb1ELb0EEENS1_36VarlenDynamicPersistentTileSchedulerILi128ELi96ELi256ELi128ELb1ELb1ELb1ELb1ELb0ELb1EEEEEEEEEvNT_6ParamsE --------------------------
	.section	.nv.constant0._ZN7cutlass13device_kernelIN5flash11enable_sm90INS1_16FlashAttnFwdSm90INS1_25CollectiveMainloopFwdSm90ILi2EN4cute5tupleIJNS5_1CILi1EEES8_S8_EEENS6_IJNS7_ILi128EEENS7_ILi96EEENS7_ILi64EEEEEELi256ENS_6half_tEfNS_4arch4Sm90ELb0ELb1ELb1ELb1ELb1ELb1ELb1ELb1ELb0ELb1ELb1ELb0EEENS1_21CollectiveEpilogueFwdINS6_IJSA_NS7_ILi256EEESB_EEES9_SE_SG_Li256ELb1ELb1ELb1ELb0EEENS1_36VarlenDynamicPersistentTileSchedulerILi128ELi96ELi256ELi128ELb1ELb1ELb1ELb1ELb0ELb1EEEEEEEEEvNT_6ParamsE,"a",@progbits
	.sectionflags	@""
	.align	4
.nv.constant0._ZN7cutlass13device_kernelIN5flash11enable_sm90INS1_16FlashAttnFwdSm90INS1_25CollectiveMainloopFwdSm90ILi2EN4cute5tupleIJNS5_1CILi1EEES8_S8_EEENS6_IJNS7_ILi128EEENS7_ILi96EEENS7_ILi64EEEEEELi256ENS_6half_tEfNS_4arch4Sm90ELb0ELb1ELb1ELb1ELb1ELb1ELb1ELb1ELb0ELb1ELb1ELb0EEENS1_21CollectiveEpilogueFwdINS6_IJSA_NS7_ILi256EEESB_EEES9_SE_SG_Li256ELb1ELb1ELb1ELb0EEENS1_36VarlenDynamicPersistentTileSchedulerILi128ELi96ELi256ELi128ELb1ELb1ELb1ELb1ELb0ELb1EEEEEEEEEvNT_6ParamsE:
	.zero		3840


//--------------------- .nv.constant0._ZN7cutlass13device_kernelIN5flash11enable_sm90INS1_16FlashAttnFwdSm90INS1_25CollectiveMainloopFwdSm90ILi2EN4cute5tupleIJNS5_1CILi1EEES8_S8_EEENS6_IJNS7_ILi128EEENS7_ILi96EEENS7_ILi64EEEEEELi256ENS_6half_tEfNS_4arch4Sm90ELb1ELb0ELb1ELb0ELb1ELb0ELb0ELb1ELb0ELb1ELb1ELb0EEENS1_21CollectiveEpilogueFwdINS6_IJSA_NS7_ILi256EEESB_EEES9_SE_SG_Li256ELb0ELb1ELb1ELb0EEENS1_19SingleTileSchedulerILb0ELb1ELb1ELi128EEEEEEEEEvNT_6ParamsE --------------------------
	.section	.nv.constant0._ZN7cutlass13device_kernelIN5flash11enable_sm90INS1_16FlashAttnFwdSm90INS1_25CollectiveMainloopFwdSm90ILi2EN4cute5tupleIJNS5_1CILi1EEES8_S8_EEENS6_IJNS7_ILi128EEENS7_ILi96EEENS7_ILi64EEEEEELi256ENS_6half_tEfNS_4arch4Sm90ELb1ELb0ELb1ELb0ELb1ELb0ELb0ELb1ELb0ELb1ELb1ELb0EEENS1_21CollectiveEpilogueFwdINS6_IJSA_NS7_ILi256EEESB_EEES9_SE_SG_Li256ELb0ELb1ELb1ELb0EEENS1_19SingleTileSchedulerILb0ELb1ELb1ELi128EEEEEEEEEvNT_6ParamsE,"a",@progbits
	.sectionflags	@""
	.align	4
.nv.constant0._ZN7cutlass13device_kernelIN5flash11enable_sm90INS1_16FlashAttnFwdSm90INS1_25CollectiveMainloopFwdSm90ILi2EN4cute5tupleIJNS5_1CILi1EEES8_S8_EEENS6_IJNS7_ILi128EEENS7_ILi96EEENS7_ILi64EEEEEELi256ENS_6half_tEfNS_4arch4Sm90ELb1ELb0ELb1ELb0ELb1ELb0ELb0ELb1ELb0ELb1ELb1ELb0EEENS1_21CollectiveEpilogueFwdINS6_IJSA_NS7_ILi256EEESB_EEES9_SE_SG_Li256ELb0ELb1ELb1ELb0EEENS1_19SingleTileSchedulerILb0ELb1ELb1ELi128EEEEEEEEEvNT_6ParamsE:
	.zero		3456


//--------------------- .nv.constant0._ZN7cutlass13device_kernelIN5flash11enable_sm90INS1_16FlashAttnFwdSm90INS1_25CollectiveMainloopFwdSm90ILi2EN4cute5tupleIJNS5_1CILi1EEES8_S8_EEENS6_IJNS7_ILi128EEENS7_ILi96EEENS7_ILi64EEEEEELi256ENS_6half_tEfNS_4arch4Sm90ELb1ELb0ELb1ELb0ELb1ELb0ELb1ELb1ELb0ELb1ELb1ELb0EEENS1_21CollectiveEpilogueFwdINS6_IJSA_NS7_ILi256EEESB_EEES9_SE_SG_Li256ELb0ELb1ELb1ELb0EEENS1_19SingleTileSchedulerILb0ELb1ELb1ELi128EEEEEEEEEvNT_6ParamsE --------------------------
	.section	.nv.constant0._ZN7cutlass13device_kernelIN5flash11enable_sm90INS1_16FlashAttnFwdSm90INS1_25CollectiveMainloopFwdSm90ILi2EN4cute5tupleIJNS5_1CILi1EEES8_S8_EEENS6_IJNS7_ILi128EEENS7_ILi96EEENS7_ILi64EEEEEELi256ENS_6half_tEfNS_4arch4Sm90ELb1ELb0ELb1ELb0ELb1ELb0ELb1ELb1ELb0ELb1ELb1ELb0EEENS1_21CollectiveEpilogueFwdINS6_IJSA_NS7_ILi256EEESB_EEES9_SE_SG_Li256ELb0ELb1ELb1ELb0EEENS1_19SingleTileSchedulerILb0ELb1ELb1ELi128EEEEEEEEEvNT_6ParamsE,"a",@progbits
	.sectionflags	@""
	.align	4
.nv.constant0._ZN7cutlass13device_kernelIN5flash11enable_sm90INS1_16FlashAttnFwdSm90INS1_25CollectiveMainloopFwdSm90ILi2EN4cute5tupleIJNS5_1CILi1EEES8_S8_EEENS6_IJNS7_ILi128EEENS7_ILi96EEENS7_ILi64EEEEEELi256ENS_6half_tEfNS_4arch4Sm90ELb1ELb0ELb1ELb0ELb1ELb0ELb1ELb1ELb0ELb1ELb1ELb0EEENS1_21CollectiveEpilogueFwdINS6_IJSA_NS7_ILi256EEESB_EEES9_SE_SG_Li256ELb0ELb1ELb1ELb0EEENS1_19SingleTileSchedulerILb0ELb1ELb1ELi128EEEEEEEEEvNT_6ParamsE:
	.zero		3712


//--------------------- .nv.constant0._ZN7cutlass13device_kernelIN5flash11enable_sm90INS1_16FlashAttnFwdSm90INS1_25CollectiveMainloopFwdSm90ILi2EN4cute5tupleIJNS5_1CILi1EEES8_S8_EEENS6_IJNS7_ILi128EEENS7_ILi96EEENS7_ILi64EEEEEELi256ENS_6half_tEfNS_4arch4Sm90ELb1ELb0ELb1ELb1ELb1ELb0ELb0ELb1ELb0ELb1ELb1ELb0EEENS1_21CollectiveEpilogueFwdINS6_IJSA_NS7_ILi256EEESB_EEES9_SE_SG_Li256ELb1ELb1ELb1ELb0EEENS1_36VarlenDynamicPersistentTileSchedulerILi128ELi96ELi256ELi128ELb1ELb1ELb1ELb1ELb1ELb1EEEEEEEEEvNT_6ParamsE --------------------------
	.section	.nv.constant0._ZN7cutlass13device_kernelIN5flash11enable_sm90INS1_16FlashAttnFwdSm90INS1_25CollectiveMainloopFwdSm90ILi2EN4cute5tupleIJNS5_1CILi1EEES8_S8_EEENS6_IJNS7_ILi128EEENS7_ILi96EEENS7_ILi64EEEEEELi256ENS_6half_tEfNS_4arch4Sm90ELb1ELb0ELb1ELb1ELb1ELb0ELb0ELb1ELb0ELb1ELb1ELb0EEENS1_21CollectiveEpilogueFwdINS6_IJSA_NS7_ILi256EEESB_EEES9_SE_SG_Li256ELb1ELb1ELb1ELb0EEENS1_36VarlenDynamicPersistentTileSchedulerILi128ELi96ELi256ELi128ELb1ELb1ELb1ELb1ELb1ELb1EEEEEEEEEvNT_6ParamsE,"a",@progbits
	.sectionflags	@""
	.align	4
.nv.constant0._ZN7cutlass13device_kernelIN5flash11enable_sm90INS1_16FlashAttnFwdSm90INS1_25CollectiveMainloopFwdSm90ILi2EN4cute5tupleIJNS5_1CILi1EEES8_S8_EEENS6_IJNS7_ILi128EEENS7_ILi96EEENS7_ILi64EEEEEELi256ENS_6half_tEfNS_4arch4Sm90ELb1ELb0ELb1ELb1ELb1ELb0ELb0ELb1ELb0ELb1ELb1ELb0EEENS1_21CollectiveEpilogueFwdINS6_IJSA_NS7_ILi256EEESB_EEES9_SE_SG_Li256ELb1ELb1ELb1ELb0EEENS1_36VarlenDynamicPersistentTileSchedulerILi128ELi96ELi256ELi128ELb1ELb1ELb1ELb1ELb1ELb1EEEEEEEEEvNT_6ParamsE:
	.zero		3584


//--------------------- .nv.constant0._ZN7cutlass13device_kernelIN5flash11enable_sm90INS1_16FlashAttnFwdSm90INS1_25CollectiveMainloopFwdSm90ILi2EN4cute5tupleIJNS5_1CILi1EEES8_S8_EEENS6_IJNS7_ILi128EEENS7_ILi96EEENS7_ILi64EEEEEELi256ENS_6half_tEfNS_4arch4Sm90ELb1ELb0ELb1ELb1ELb1ELb1ELb0ELb1ELb0ELb1ELb1ELb0EEENS1_21CollectiveEpilogueFwdINS6_IJSA_NS7_ILi256EEESB_EEES9_SE_SG_Li256ELb1ELb1ELb1ELb0EEENS1_36VarlenDynamicPersistentTileSchedulerILi128ELi96ELi256ELi128ELb1ELb1ELb1ELb1ELb1ELb1EEEEEEEEEvNT_6ParamsE --------------------------
	.section	.nv.constant0._ZN7cutlass13device_kernelIN5flash11enable_sm90INS1_16FlashAttnFwdSm90INS1_25CollectiveMainloopFwdSm90ILi2EN4cute5tupleIJNS5_1CILi1EEES8_S8_EEENS6_IJNS7_ILi128EEENS7_ILi96EEENS7_ILi64EEEEEELi256ENS_6half_tEfNS_4arch4Sm90ELb1ELb0ELb1ELb1ELb1ELb1ELb0ELb1ELb0ELb1ELb1ELb0EEENS1_21CollectiveEpilogueFwdINS6_IJSA_NS7_ILi256EEESB_EEES9_SE_SG_Li256ELb1ELb1ELb1ELb0EEENS1_36VarlenDynamicPersistentTileSchedulerILi128ELi96ELi256ELi128ELb1ELb1ELb1ELb1ELb1ELb1EEEEEEEEEvNT_6ParamsE,"a",@progbits
	.sectionflags	@""
	.align	4
.nv.constant0._ZN7cutlass13device_kernelIN5flash11enable_sm90INS1_16FlashAttnFwdSm90INS1_25CollectiveMainloopFwdSm90ILi2EN4cute5tupleIJNS5_1CILi1EEES8_S8_EEENS6_IJNS7_ILi128EEENS7_ILi96EEENS7_ILi64EEEEEELi256ENS_6half_tEfNS_4arch4Sm90ELb1ELb0ELb1ELb1ELb1ELb1ELb0ELb1ELb0ELb1ELb1ELb0EEENS1_21CollectiveEpilogueFwdINS6_IJSA_NS7_ILi256EEESB_EEES9_SE_SG_Li256ELb1ELb1ELb1ELb0EEENS1_36VarlenDynamicPersistentTileSchedulerILi128ELi96ELi256ELi128ELb1ELb1ELb1ELb1ELb1ELb1EEEEEEEEEvNT_6ParamsE:
	.zero		3584


//--------------------- .nv.constant0._ZN7cutlass13device_kernelIN5flash11enable_sm90INS1_16FlashAttnFwdSm90INS1_25CollectiveMainloopFwdSm90ILi2EN4cute5tupleIJNS5_1CILi1EEES8_S8_EEENS6_IJNS7_ILi128EEENS7_ILi96EEENS7_ILi64EEEEEELi256ENS_6half_tEfNS_4arch4Sm90ELb1ELb0ELb1ELb1ELb1ELb0ELb1ELb1ELb0ELb1ELb1ELb0EEENS1_21CollectiveEpilogueFwdINS6_IJSA_NS7_ILi256EEESB_EEES9_SE_SG_Li256ELb1ELb1ELb1ELb0EEENS1_36VarlenDynamicPersistentTileSchedulerILi128ELi96ELi256ELi128ELb1ELb1ELb1ELb1ELb1ELb1EEEEEEEEEvNT_6ParamsE --------------------------
	.section	.nv.constant0._ZN7cutlass13device_kernelIN5flash11enable_sm90INS1_16FlashAttnFwdSm90INS1_25CollectiveMainloopFwdSm90ILi2EN4cute5tupleIJNS5_1CILi1EEES8_S8_EEENS6_IJNS7_ILi128EEENS7_ILi96EEENS7_ILi64EEEEEELi256ENS_6half_tEfNS_4arch4Sm90ELb1ELb0ELb1ELb1ELb1ELb0ELb1ELb1ELb0ELb1ELb1ELb0EEENS1_21CollectiveEpilogueFwdINS6_IJSA_NS7_ILi256EEESB_EEES9_SE_SG_Li256ELb1ELb1ELb1ELb0EEENS1_36VarlenDynamicPersistentTileSchedulerILi128ELi96ELi256ELi128ELb1ELb1ELb1ELb1ELb1ELb1EEEEEEEEEvNT_6ParamsE,"a",@progbits
	.sectionflags	@""
	.align	4
.nv.constant0._ZN7cutlass13device_kernelIN5flash11enable_sm90INS1_16FlashAttnFwdSm90INS1_25CollectiveMainloopFwdSm90ILi2EN4cute5tupleIJNS5_1CILi1EEES8_S8_EEENS6_IJNS7_ILi128EEENS7_ILi96EEENS7_ILi64EEEEEELi256ENS_6half_tEfNS_4arch4Sm90ELb1ELb0ELb1ELb1ELb1ELb0ELb1ELb1ELb0ELb1ELb1ELb0EEENS1_21CollectiveEpilogueFwdINS6_IJSA_NS7_ILi256EEESB_EEES9_SE_SG_Li256ELb1ELb1ELb1ELb0EEENS1_36VarlenDynamicPersistentTileSchedulerILi128ELi96ELi256ELi128ELb1ELb1ELb1ELb1ELb1ELb1EEEEEEEEEvNT_6ParamsE:
	.zero		3840


//--------------------- .nv.constant0._ZN7cutlass13device_kernelIN5flash11enable_sm90INS1_16FlashAttnFwdSm90INS1_25CollectiveMainloopFwdSm90ILi2EN4cute5tupleIJNS5_1CILi1EEES8_S8_EEENS6_IJNS7_ILi128EEENS7_ILi96EEENS7_ILi64EEEEEELi256ENS_6half_tEfNS_4arch4Sm90ELb1ELb0ELb1ELb1ELb1ELb1ELb1ELb1ELb0ELb1ELb1ELb0EEENS1_21CollectiveEpilogueFwdINS6_IJSA_NS7_ILi256EEESB_EEES9_SE_SG_Li256ELb1ELb1ELb1ELb0EEENS1_36VarlenDynamicPersistentTileSchedulerILi128ELi96ELi256ELi128ELb1ELb1ELb1ELb1ELb1ELb1EEEEEEEEEvNT_6ParamsE --------------------------
	.section	.nv.constant0._ZN7cutlass13device_kernelIN5flash11enable_sm90INS1_16FlashAttnFwdSm90INS1_25CollectiveMainloopFwdSm90ILi2EN4cute5tupleIJNS5_1CILi1EEES8_S8_EEENS6_IJNS7_ILi128EEENS7_ILi96EEENS7_ILi64EEEEEELi256ENS_6half_tEfNS_4arch4Sm90ELb1ELb0ELb1ELb1ELb1ELb1ELb1ELb1ELb0ELb1ELb1ELb0EEENS1_21CollectiveEpilogueFwdINS6_IJSA_NS7_ILi256EEESB_EEES9_SE_SG_Li256ELb1ELb1ELb1ELb0EEENS1_36VarlenDynamicPersistentTileSchedulerILi128ELi96ELi256ELi128ELb1ELb1ELb1ELb1ELb1ELb1EEEEEEEEEvNT_6ParamsE,"a",@progbits
	.sectionflags	@""
	.align	4
.nv.constant0._ZN7cutlass13device_kernelIN5flash11enable_sm90INS1_16FlashAttnFwdSm90INS1_25CollectiveMainloopFwdSm90ILi2EN4cute5tupleIJNS5_1CILi1EEES8_S8_EEENS6_IJNS7_ILi128EEENS7_ILi96EEENS7_ILi64EEEEEELi256ENS_6half_tEfNS_4arch4Sm90ELb1ELb0ELb1ELb1ELb1ELb1ELb1ELb1ELb0ELb1ELb1ELb0EEENS1_21CollectiveEpilogueFwdINS6_IJSA_NS7_ILi256EEESB_EEES9_SE_SG_Li256ELb1ELb1ELb1ELb0EEENS1_36VarlenDynamicPersistentTileSchedulerILi128ELi96ELi256ELi128ELb1ELb1ELb1ELb1ELb1ELb1EEEEEEEEEvNT_6ParamsE:
	.zero		3840


//--------------------- SYMBOLS --------------------------

	.type		.nv.reservedSmem.offset0,@object
	.size		.nv.reservedSmem.offset0,0x4
